//
// Generated by NVIDIA NVVM Compiler
//
// Compiler Build ID: CL-36424714
// Cuda compilation tools, release 13.0, V13.0.88
// Based on NVVM 20.0.0
//

.version 9.0
.target sm_100
.address_size 64

	// .globl	_Z6kernelPK13__nv_bfloat16S1_PS_
.extern .func  (.param .b32 func_retval0) vprintf
(
	.param .b64 vprintf_param_0,
	.param .b64 vprintf_param_1
)
;
// _ZZ6kernelPK13__nv_bfloat16S1_PS_E5aTile has been demoted
// _ZZ6kernelPK13__nv_bfloat16S1_PS_E5bTile has been demoted
// _ZZ6kernelPK13__nv_bfloat16S1_PS_E5cTile has been demoted
.global .align 1 .b8 $str[4] = {37, 102, 10};

.visible .entry _Z6kernelPK13__nv_bfloat16S1_PS_(
	.param .u64 .ptr .align 1 _Z6kernelPK13__nv_bfloat16S1_PS__param_0,
	.param .u64 .ptr .align 1 _Z6kernelPK13__nv_bfloat16S1_PS__param_1,
	.param .u64 .ptr .align 1 _Z6kernelPK13__nv_bfloat16S1_PS__param_2
)
.maxntid 256
{
	.reg .pred 	%p<18>;
	.reg .b16 	%rs<16>;
	.reg .b32 	%r<198>;
	.reg .b32 	%f<13>;
	.reg .b64 	%rd<49>;
	// demoted variable
	.shared .align 2 .b8 _ZZ6kernelPK13__nv_bfloat16S1_PS_E5aTile[512];
	// demoted variable
	.shared .align 2 .b8 _ZZ6kernelPK13__nv_bfloat16S1_PS_E5bTile[256];
	// demoted variable
	.shared .align 2 .b8 _ZZ6kernelPK13__nv_bfloat16S1_PS_E5cTile[256];
	ld.param.u64 	%rd16, [_Z6kernelPK13__nv_bfloat16S1_PS__param_0];
	ld.param.u64 	%rd17, [_Z6kernelPK13__nv_bfloat16S1_PS__param_1];
	ld.param.u64 	%rd18, [_Z6kernelPK13__nv_bfloat16S1_PS__param_2];
	cvta.to.global.u64 	%rd1, %rd16;
	cvta.to.global.u64 	%rd2, %rd17;
	cvta.to.global.u64 	%rd3, %rd18;
	mov.u32 	%r197, %tid.x;
	mov.u32 	%r2, %ntid.x;
	add.s32 	%r3, %r197, %r2;
	max.u32 	%r88, %r3, 256;
	setp.lt.u32 	%p1, %r3, 256;
	selp.u32 	%r89, 1, 0, %p1;
	add.s32 	%r90, %r3, %r89;
	sub.s32 	%r91, %r88, %r90;
	div.u32 	%r92, %r91, %r2;
	add.s32 	%r4, %r92, %r89;
	and.b32  	%r93, %r4, 3;
	setp.eq.s32 	%p2, %r93, 3;
	mov.u32 	%r184, %r197;
	@%p2 bra 	$L__BB0_3;
	add.s32 	%r94, %r4, 1;
	and.b32  	%r95, %r94, 3;
	mul.wide.u32 	%rd19, %r197, 2;
	add.s64 	%rd46, %rd1, %rd19;
	mul.wide.u32 	%rd5, %r2, 2;
	shl.b32 	%r96, %r197, 1;
	mov.u32 	%r97, _ZZ6kernelPK13__nv_bfloat16S1_PS_E5aTile;
	add.s32 	%r175, %r97, %r96;
	shl.b32 	%r6, %r2, 1;
	neg.s32 	%r174, %r95;
	mad.lo.s32 	%r184, %r2, %r95, %r197;
$L__BB0_2:
	.pragma "nounroll";
	ld.global.u16 	%rs1, [%rd46];
	st.shared.u16 	[%r175], %rs1;
	add.s64 	%rd46, %rd46, %rd5;
	add.s32 	%r175, %r175, %r6;
	add.s32 	%r174, %r174, 1;
	setp.ne.s32 	%p3, %r174, 0;
	@%p3 bra 	$L__BB0_2;
$L__BB0_3:
	setp.lt.u32 	%p4, %r4, 3;
	@%p4 bra 	$L__BB0_6;
	shl.b32 	%r14, %r2, 1;
	add.s32 	%r183, %r184, %r14;
	shl.b32 	%r16, %r2, 2;
	mad.lo.s32 	%r182, %r2, 3, %r184;
	add.s32 	%r181, %r2, %r184;
	shl.b32 	%r98, %r184, 1;
	mov.u32 	%r99, _ZZ6kernelPK13__nv_bfloat16S1_PS_E5aTile;
	add.s32 	%r180, %r99, %r98;
	shl.b32 	%r20, %r2, 3;
	mul.lo.s32 	%r21, %r2, 6;
$L__BB0_5:
	mul.wide.u32 	%rd20, %r184, 2;
	add.s64 	%rd21, %rd1, %rd20;
	ld.global.u16 	%rs2, [%rd21];
	st.shared.u16 	[%r180], %rs2;
	add.s32 	%r100, %r184, %r2;
	add.s32 	%r101, %r180, %r14;
	mul.wide.u32 	%rd22, %r181, 2;
	add.s64 	%rd23, %rd1, %rd22;
	ld.global.u16 	%rs3, [%rd23];
	st.shared.u16 	[%r101], %rs3;
	add.s32 	%r102, %r100, %r2;
	add.s32 	%r103, %r180, %r16;
	mul.wide.u32 	%rd24, %r183, 2;
	add.s64 	%rd25, %rd1, %rd24;
	ld.global.u16 	%rs4, [%rd25];
	st.shared.u16 	[%r103], %rs4;
	add.s32 	%r104, %r102, %r2;
	add.s32 	%r105, %r180, %r21;
	mul.wide.u32 	%rd26, %r182, 2;
	add.s64 	%rd27, %rd1, %rd26;
	ld.global.u16 	%rs5, [%rd27];
	st.shared.u16 	[%r105], %rs5;
	add.s32 	%r184, %r104, %r2;
	add.s32 	%r183, %r183, %r16;
	add.s32 	%r182, %r182, %r16;
	add.s32 	%r181, %r181, %r16;
	add.s32 	%r180, %r180, %r20;
	setp.lt.u32 	%p5, %r184, 256;
	@%p5 bra 	$L__BB0_5;
$L__BB0_6:
	setp.gt.u32 	%p6, %r197, 127;
	@%p6 bra 	$L__BB0_13;
	max.u32 	%r106, %r3, 128;
	setp.lt.u32 	%p7, %r3, 128;
	selp.u32 	%r107, 1, 0, %p7;
	add.s32 	%r108, %r3, %r107;
	sub.s32 	%r109, %r106, %r108;
	div.u32 	%r110, %r109, %r2;
	add.s32 	%r22, %r110, %r107;
	and.b32  	%r111, %r22, 3;
	setp.eq.s32 	%p8, %r111, 3;
	mov.u32 	%r189, %r197;
	@%p8 bra 	$L__BB0_10;
	add.s32 	%r112, %r22, 1;
	and.b32  	%r113, %r112, 3;
	mul.wide.u32 	%rd28, %r197, 2;
	add.s64 	%rd47, %rd2, %rd28;
	mul.wide.u32 	%rd9, %r2, 2;
	shl.b32 	%r114, %r197, 1;
	mov.u32 	%r115, _ZZ6kernelPK13__nv_bfloat16S1_PS_E5bTile;
	add.s32 	%r178, %r115, %r114;
	shl.b32 	%r24, %r2, 1;
	neg.s32 	%r177, %r113;
	mad.lo.s32 	%r189, %r2, %r113, %r197;
$L__BB0_9:
	.pragma "nounroll";
	ld.global.u16 	%rs6, [%rd47];
	st.shared.u16 	[%r178], %rs6;
	add.s64 	%rd47, %rd47, %rd9;
	add.s32 	%r178, %r178, %r24;
	add.s32 	%r177, %r177, 1;
	setp.ne.s32 	%p9, %r177, 0;
	@%p9 bra 	$L__BB0_9;
$L__BB0_10:
	setp.lt.u32 	%p10, %r22, 3;
	@%p10 bra 	$L__BB0_13;
	shl.b32 	%r32, %r2, 1;
	add.s32 	%r188, %r189, %r32;
	shl.b32 	%r34, %r2, 2;
	mad.lo.s32 	%r187, %r2, 3, %r189;
	add.s32 	%r186, %r2, %r189;
	shl.b32 	%r116, %r189, 1;
	mov.u32 	%r117, _ZZ6kernelPK13__nv_bfloat16S1_PS_E5bTile;
	add.s32 	%r185, %r117, %r116;
	shl.b32 	%r38, %r2, 3;
	mul.lo.s32 	%r39, %r2, 6;
$L__BB0_12:
	mul.wide.u32 	%rd29, %r189, 2;
	add.s64 	%rd30, %rd2, %rd29;
	ld.global.u16 	%rs7, [%rd30];
	st.shared.u16 	[%r185], %rs7;
	add.s32 	%r118, %r189, %r2;
	add.s32 	%r119, %r185, %r32;
	mul.wide.u32 	%rd31, %r186, 2;
	add.s64 	%rd32, %rd2, %rd31;
	ld.global.u16 	%rs8, [%rd32];
	st.shared.u16 	[%r119], %rs8;
	add.s32 	%r120, %r118, %r2;
	add.s32 	%r121, %r185, %r34;
	mul.wide.u32 	%rd33, %r188, 2;
	add.s64 	%rd34, %rd2, %rd33;
	ld.global.u16 	%rs9, [%rd34];
	st.shared.u16 	[%r121], %rs9;
	add.s32 	%r122, %r120, %r2;
	add.s32 	%r123, %r185, %r39;
	mul.wide.u32 	%rd35, %r187, 2;
	add.s64 	%rd36, %rd2, %rd35;
	ld.global.u16 	%rs10, [%rd36];
	st.shared.u16 	[%r123], %rs10;
	add.s32 	%r189, %r122, %r2;
	add.s32 	%r188, %r188, %r34;
	add.s32 	%r187, %r187, %r34;
	add.s32 	%r186, %r186, %r34;
	add.s32 	%r185, %r185, %r38;
	setp.lt.u32 	%p11, %r189, 128;
	@%p11 bra 	$L__BB0_12;
$L__BB0_13:
	setp.gt.u32 	%p12, %r197, 127;
	bar.sync 	0;
	shr.u32 	%r143, %r197, 1;
	and.b32  	%r144, %r143, 8;
	shl.b32 	%r145, %r197, 4;
	and.b32  	%r146, %r145, 240;
	or.b32  	%r147, %r146, %r144;
	shl.b32 	%r148, %r147, 1;
	mov.u32 	%r149, _ZZ6kernelPK13__nv_bfloat16S1_PS_E5aTile;
	add.s32 	%r128, %r149, %r148;
	// begin inline asm
	ldmatrix.sync.aligned.m8n8.x4.shared.b16 { %r124, %r125, %r126, %r127 }, [ %r128 ];

	// end inline asm
	shl.b32 	%r150, %r197, 3;
	and.b32  	%r151, %r150, 120;
	sub.s32 	%r152, %r147, %r151;
	shl.b32 	%r153, %r152, 1;
	mov.u32 	%r154, _ZZ6kernelPK13__nv_bfloat16S1_PS_E5bTile;
	add.s32 	%r131, %r154, %r153;
	// begin inline asm
	ldmatrix.sync.aligned.m8n8.x2.trans.shared.b16 { %r129, %r130 }, [ %r131 ];

	// end inline asm
	mov.f32 	%f8, 0f00000000;
	// begin inline asm
	mma.sync.aligned.m16n8k16.row.col.f32.bf16.bf16.f32 {%f1,%f2,%f3,%f4}, {%r124,%r125,%r126,%r127}, {%r129,%r130}, {%f8,%f8,%f8,%f8};

	// end inline asm
	bar.sync 	0;
	// begin inline asm
	{ cvt.rn.bf16x2.f32 %r138, %f2, %f1;}

	// end inline asm
	// begin inline asm
	{ cvt.rn.bf16x2.f32 %r139, %f4, %f3;}

	// end inline asm
	mov.u32 	%r155, _ZZ6kernelPK13__nv_bfloat16S1_PS_E5cTile;
	add.s32 	%r140, %r155, %r146;
	// begin inline asm
	stmatrix.sync.aligned.x2.m8n8.shared.b16 [%r140], {%r138, %r139};

	// end inline asm
	@%p12 bra 	$L__BB0_20;
	max.u32 	%r156, %r3, 128;
	setp.lt.u32 	%p13, %r3, 128;
	selp.u32 	%r157, 1, 0, %p13;
	add.s32 	%r158, %r3, %r157;
	sub.s32 	%r159, %r156, %r158;
	div.u32 	%r160, %r159, %r2;
	add.s32 	%r60, %r160, %r157;
	and.b32  	%r161, %r60, 3;
	setp.eq.s32 	%p14, %r161, 3;
	@%p14 bra 	$L__BB0_17;
	add.s32 	%r162, %r60, 1;
	and.b32  	%r163, %r162, 3;
	shl.b32 	%r164, %r197, 1;
	add.s32 	%r191, %r155, %r164;
	shl.b32 	%r62, %r2, 1;
	mul.wide.u32 	%rd37, %r197, 2;
	add.s64 	%rd48, %rd3, %rd37;
	mul.wide.u32 	%rd13, %r2, 2;
	neg.s32 	%r190, %r163;
	mad.lo.s32 	%r197, %r2, %r163, %r197;
$L__BB0_16:
	.pragma "nounroll";
	ld.shared.u16 	%rs11, [%r191];
	st.global.u16 	[%rd48], %rs11;
	add.s32 	%r191, %r191, %r62;
	add.s64 	%rd48, %rd48, %rd13;
	add.s32 	%r190, %r190, 1;
	setp.ne.s32 	%p15, %r190, 0;
	@%p15 bra 	$L__BB0_16;
$L__BB0_17:
	setp.lt.u32 	%p16, %r60, 3;
	@%p16 bra 	$L__BB0_20;
	shl.b32 	%r70, %r2, 1;
	add.s32 	%r196, %r197, %r70;
	shl.b32 	%r72, %r2, 2;
	mad.lo.s32 	%r195, %r2, 3, %r197;
	add.s32 	%r194, %r2, %r197;
	shl.b32 	%r166, %r197, 1;
	add.s32 	%r193, %r155, %r166;
	shl.b32 	%r76, %r2, 3;
	mul.lo.s32 	%r77, %r2, 6;
$L__BB0_19:
	mul.wide.u32 	%rd38, %r197, 2;
	add.s64 	%rd39, %rd3, %rd38;
	ld.shared.u16 	%rs12, [%r193];
	st.global.u16 	[%rd39], %rs12;
	add.s32 	%r168, %r197, %r2;
	mul.wide.u32 	%rd40, %r194, 2;
	add.s64 	%rd41, %rd3, %rd40;
	add.s32 	%r169, %r193, %r70;
	ld.shared.u16 	%rs13, [%r169];
	st.global.u16 	[%rd41], %rs13;
	add.s32 	%r170, %r168, %r2;
	mul.wide.u32 	%rd42, %r196, 2;
	add.s64 	%rd43, %rd3, %rd42;
	add.s32 	%r171, %r193, %r72;
	ld.shared.u16 	%rs14, [%r171];
	st.global.u16 	[%rd43], %rs14;
	add.s32 	%r172, %r170, %r2;
	mul.wide.u32 	%rd44, %r195, 2;
	add.s64 	%rd45, %rd3, %rd44;
	add.s32 	%r173, %r193, %r77;
	ld.shared.u16 	%rs15, [%r173];
	st.global.u16 	[%rd45], %rs15;
	add.s32 	%r197, %r172, %r2;
	add.s32 	%r196, %r196, %r72;
	add.s32 	%r195, %r195, %r72;
	add.s32 	%r194, %r194, %r72;
	add.s32 	%r193, %r193, %r76;
	setp.lt.u32 	%p17, %r197, 128;
	@%p17 bra 	$L__BB0_19;
$L__BB0_20:
	ret;

}
	// .globl	_Z17run_baseline_gemmPK13__nv_bfloat16S1_S1_
.visible .entry _Z17run_baseline_gemmPK13__nv_bfloat16S1_S1_(
	.param .u64 .ptr .align 1 _Z17run_baseline_gemmPK13__nv_bfloat16S1_S1__param_0,
	.param .u64 .ptr .align 1 _Z17run_baseline_gemmPK13__nv_bfloat16S1_S1__param_1,
	.param .u64 .ptr .align 1 _Z17run_baseline_gemmPK13__nv_bfloat16S1_S1__param_2
)
{
	.local .align 8 .b8 	__local_depot1[8];
	.reg .b64 	%SP;
	.reg .b64 	%SPL;
	.reg .pred 	%p<5>;
	.reg .b16 	%rs<34>;
	.reg .b32 	%r<16>;
	.reg .b32 	%f<53>;
	.reg .b64 	%rd<23>;
	.reg .b64 	%fd<4>;

	mov.u64 	%SPL, __local_depot1;
	cvta.local.u64 	%SP, %SPL;
	ld.param.u64 	%rd11, [_Z17run_baseline_gemmPK13__nv_bfloat16S1_S1__param_0];
	ld.param.u64 	%rd12, [_Z17run_baseline_gemmPK13__nv_bfloat16S1_S1__param_1];
	ld.param.u64 	%rd13, [_Z17run_baseline_gemmPK13__nv_bfloat16S1_S1__param_2];
	mov.u32 	%r5, %tid.x;
	setp.ne.s32 	%p1, %r5, 0;
	@%p1 bra 	$L__BB1_7;
	add.u64 	%rd14, %SP, 0;
	add.u64 	%rd1, %SPL, 0;
	cvta.to.global.u64 	%rd15, %rd12;
	add.s64 	%rd2, %rd15, 128;
	cvta.to.global.u64 	%rd3, %rd13;
	cvta.to.global.u64 	%rd4, %rd11;
	mov.b32 	%r14, 0;
$L__BB1_2:
	shl.b32 	%r8, %r14, 4;
	shl.b32 	%r9, %r14, 3;
	mul.wide.u32 	%rd16, %r8, 2;
	add.s64 	%rd5, %rd4, %rd16;
	mul.wide.u32 	%rd17, %r9, 2;
	add.s64 	%rd22, %rd3, %rd17;
	mov.b32 	%r15, 0;
	mov.u64 	%rd21, %rd2;
$L__BB1_3:
	ld.global.u16 	%rs1, [%rd5];
	// begin inline asm
	{ cvt.f32.bf16 %f3, %rs1;}

	// end inline asm
	ld.global.u16 	%rs2, [%rd21+-128];
	// begin inline asm
	{ cvt.f32.bf16 %f4, %rs2;}

	// end inline asm
	fma.rn.f32 	%f36, %f3, %f4, 0f00000000;
	ld.global.u16 	%rs3, [%rd5+2];
	// begin inline asm
	{ cvt.f32.bf16 %f5, %rs3;}

	// end inline asm
	ld.global.u16 	%rs4, [%rd21+-112];
	// begin inline asm
	{ cvt.f32.bf16 %f6, %rs4;}

	// end inline asm
	fma.rn.f32 	%f37, %f5, %f6, %f36;
	ld.global.u16 	%rs5, [%rd5+4];
	// begin inline asm
	{ cvt.f32.bf16 %f7, %rs5;}

	// end inline asm
	ld.global.u16 	%rs6, [%rd21+-96];
	// begin inline asm
	{ cvt.f32.bf16 %f8, %rs6;}

	// end inline asm
	fma.rn.f32 	%f38, %f7, %f8, %f37;
	ld.global.u16 	%rs7, [%rd5+6];
	// begin inline asm
	{ cvt.f32.bf16 %f9, %rs7;}

	// end inline asm
	ld.global.u16 	%rs8, [%rd21+-80];
	// begin inline asm
	{ cvt.f32.bf16 %f10, %rs8;}

	// end inline asm
	fma.rn.f32 	%f39, %f9, %f10, %f38;
	ld.global.u16 	%rs9, [%rd5+8];
	// begin inline asm
	{ cvt.f32.bf16 %f11, %rs9;}

	// end inline asm
	ld.global.u16 	%rs10, [%rd21+-64];
	// begin inline asm
	{ cvt.f32.bf16 %f12, %rs10;}

	// end inline asm
	fma.rn.f32 	%f40, %f11, %f12, %f39;
	ld.global.u16 	%rs11, [%rd5+10];
	// begin inline asm
	{ cvt.f32.bf16 %f13, %rs11;}

	// end inline asm
	ld.global.u16 	%rs12, [%rd21+-48];
	// begin inline asm
	{ cvt.f32.bf16 %f14, %rs12;}

	// end inline asm
	fma.rn.f32 	%f41, %f13, %f14, %f40;
	ld.global.u16 	%rs13, [%rd5+12];
	// begin inline asm
	{ cvt.f32.bf16 %f15, %rs13;}

	// end inline asm
	ld.global.u16 	%rs14, [%rd21+-32];
	// begin inline asm
	{ cvt.f32.bf16 %f16, %rs14;}

	// end inline asm
	fma.rn.f32 	%f42, %f15, %f16, %f41;
	ld.global.u16 	%rs15, [%rd5+14];
	// begin inline asm
	{ cvt.f32.bf16 %f17, %rs15;}

	// end inline asm
	ld.global.u16 	%rs16, [%rd21+-16];
	// begin inline asm
	{ cvt.f32.bf16 %f18, %rs16;}

	// end inline asm
	fma.rn.f32 	%f43, %f17, %f18, %f42;
	ld.global.u16 	%rs17, [%rd5+16];
	// begin inline asm
	{ cvt.f32.bf16 %f19, %rs17;}

	// end inline asm
	ld.global.u16 	%rs18, [%rd21];
	// begin inline asm
	{ cvt.f32.bf16 %f20, %rs18;}

	// end inline asm
	fma.rn.f32 	%f44, %f19, %f20, %f43;
	ld.global.u16 	%rs19, [%rd5+18];
	// begin inline asm
	{ cvt.f32.bf16 %f21, %rs19;}

	// end inline asm
	ld.global.u16 	%rs20, [%rd21+16];
	// begin inline asm
	{ cvt.f32.bf16 %f22, %rs20;}

	// end inline asm
	fma.rn.f32 	%f45, %f21, %f22, %f44;
	ld.global.u16 	%rs21, [%rd5+20];
	// begin inline asm
	{ cvt.f32.bf16 %f23, %rs21;}

	// end inline asm
	ld.global.u16 	%rs22, [%rd21+32];
	// begin inline asm
	{ cvt.f32.bf16 %f24, %rs22;}

	// end inline asm
	fma.rn.f32 	%f46, %f23, %f24, %f45;
	ld.global.u16 	%rs23, [%rd5+22];
	// begin inline asm
	{ cvt.f32.bf16 %f25, %rs23;}

	// end inline asm
	ld.global.u16 	%rs24, [%rd21+48];
	// begin inline asm
	{ cvt.f32.bf16 %f26, %rs24;}

	// end inline asm
	fma.rn.f32 	%f47, %f25, %f26, %f46;
	ld.global.u16 	%rs25, [%rd5+24];
	// begin inline asm
	{ cvt.f32.bf16 %f27, %rs25;}

	// end inline asm
	ld.global.u16 	%rs26, [%rd21+64];
	// begin inline asm
	{ cvt.f32.bf16 %f28, %rs26;}

	// end inline asm
	fma.rn.f32 	%f48, %f27, %f28, %f47;
	ld.global.u16 	%rs27, [%rd5+26];
	// begin inline asm
	{ cvt.f32.bf16 %f29, %rs27;}

	// end inline asm
	ld.global.u16 	%rs28, [%rd21+80];
	// begin inline asm
	{ cvt.f32.bf16 %f30, %rs28;}

	// end inline asm
	fma.rn.f32 	%f49, %f29, %f30, %f48;
	ld.global.u16 	%rs29, [%rd5+28];
	// begin inline asm
	{ cvt.f32.bf16 %f31, %rs29;}

	// end inline asm
	ld.global.u16 	%rs30, [%rd21+96];
	// begin inline asm
	{ cvt.f32.bf16 %f32, %rs30;}

	// end inline asm
	fma.rn.f32 	%f50, %f31, %f32, %f49;
	ld.global.u16 	%rs31, [%rd5+30];
	// begin inline asm
	{ cvt.f32.bf16 %f33, %rs31;}

	// end inline asm
	ld.global.u16 	%rs32, [%rd21+112];
	// begin inline asm
	{ cvt.f32.bf16 %f34, %rs32;}

	// end inline asm
	fma.rn.f32 	%f1, %f33, %f34, %f50;
	ld.global.u16 	%rs33, [%rd22];
	// begin inline asm
	{ cvt.f32.bf16 %f35, %rs33;}

	// end inline asm
	sub.f32 	%f51, %f1, %f35;
	abs.f32 	%f52, %f51;
	cvt.f64.f32 	%fd1, %f52;
	setp.leu.f64 	%p2, %fd1, 0d3F847AE147AE147B;
	@%p2 bra 	$L__BB1_5;
	cvt.f64.f32 	%fd2, %f35;
	st.local.f64 	[%rd1], %fd2;
	mov.u64 	%rd18, $str;
	cvta.global.u64 	%rd19, %rd18;
	{ // callseq 0, 0
	.param .b64 param0;
	st.param.b64 	[param0], %rd19;
	.param .b64 param1;
	st.param.b64 	[param1], %rd14;
	.param .b32 retval0;
	call.uni (retval0), 
	vprintf, 
	(
	param0, 
	param1
	);
	ld.param.b32 	%r10, [retval0];
	} // callseq 0
	cvt.f64.f32 	%fd3, %f1;
	st.local.f64 	[%rd1], %fd3;
	{ // callseq 1, 0
	.param .b64 param0;
	st.param.b64 	[param0], %rd19;
	.param .b64 param1;
	st.param.b64 	[param1], %rd14;
	.param .b32 retval0;
	call.uni (retval0), 
	vprintf, 
	(
	param0, 
	param1
	);
	ld.param.b32 	%r12, [retval0];
	} // callseq 1
$L__BB1_5:
	add.s32 	%r15, %r15, 1;
	add.s64 	%rd22, %rd22, 2;
	add.s64 	%rd21, %rd21, 2;
	setp.ne.s32 	%p3, %r15, 8;
	@%p3 bra 	$L__BB1_3;
	add.s32 	%r14, %r14, 1;
	setp.ne.s32 	%p4, %r14, 16;
	@%p4 bra 	$L__BB1_2;
$L__BB1_7:
	ret;

}
	// .globl	_Z16init_data_kernelP13__nv_bfloat16i
.visible .entry _Z16init_data_kernelP13__nv_bfloat16i(
	.param .u64 .ptr .align 1 _Z16init_data_kernelP13__nv_bfloat16i_param_0,
	.param .u32 _Z16init_data_kernelP13__nv_bfloat16i_param_1
)
{
	.reg .pred 	%p<3>;
	.reg .b16 	%rs<2>;
	.reg .b32 	%r<11>;
	.reg .b64 	%rd<12>;
	.reg .b64 	%fd<3>;

	ld.param.u64 	%rd2, [_Z16init_data_kernelP13__nv_bfloat16i_param_0];
	ld.param.u32 	%r6, [_Z16init_data_kernelP13__nv_bfloat16i_param_1];
	mov.u32 	%r7, %ctaid.x;
	mov.u32 	%r1, %ntid.x;
	mov.u32 	%r8, %tid.x;
	mad.lo.s32 	%r10, %r7, %r1, %r8;
	setp.ge.s32 	%p1, %r10, %r6;
	@%p1 bra 	$L__BB2_3;
	mov.u32 	%r9, %nctaid.x;
	mul.lo.s32 	%r3, %r1, %r9;
	cvta.to.global.u64 	%rd1, %rd2;
$L__BB2_2:
	// begin inline asm
	mov.u64 	%rd3, %clock64;
	// end inline asm
	mul.hi.s64 	%rd4, %rd3, 7378697629483820647;
	shr.u64 	%rd5, %rd4, 63;
	shr.s64 	%rd6, %rd4, 2;
	add.s64 	%rd7, %rd6, %rd5;
	mul.lo.s64 	%rd8, %rd7, 10;
	sub.s64 	%rd9, %rd3, %rd8;
	cvt.rn.f64.s64 	%fd2, %rd9;
	div.rn.f64 	%fd1, %fd2, 0d4024000000000000;
	// begin inline asm
	{  cvt.rn.bf16.f64 %rs1, %fd1;}

	// end inline asm
	mul.wide.s32 	%rd10, %r10, 2;
	add.s64 	%rd11, %rd1, %rd10;
	st.global.u16 	[%rd11], %rs1;
	add.s32 	%r10, %r10, %r3;
	setp.lt.s32 	%p2, %r10, %r6;
	@%p2 bra 	$L__BB2_2;
$L__BB2_3:
	ret;

}


// ===== COMPILED SASS (sm_100) =====

	.target	sm_100

	.elftype	@"ET_EXEC"


//--------------------- .note.nv.tkinfo           --------------------------
	.section	.note.nv.tkinfo,"",@"SHT_NOTE"
	.sectionflags	@"SHF_NOTE_NV_TKINFO"
	.tkinfo
        /*0018*/ 	.word	0x00000002
        /*0030*/ 	.string	""
        /*0030*/ 	.string	"ptxas"
        /*0030*/ 	.string	"Cuda compilation tools, release 13.0, V13.0.88"
        /*0030*/ 	.string	"Build cuda_13.0.r13.0/compiler.36424714_0"
        /*0030*/ 	.string	"-arch sm_100 -m 64 "



//--------------------- .note.nv.cuinfo           --------------------------
	.section	.note.nv.cuinfo,"",@"SHT_NOTE"
	.sectionflags	@"SHF_NOTE_NV_CUINFO"
        /*0018*/ 	.short	0x0002
        /*001a*/ 	.short	0x0064
        /*001c*/ 	.short	0x0082
	.zero		2


//--------------------- .nv.info                  --------------------------
	.section	.nv.info,"",@"SHT_CUDA_INFO"
	.align	4


	//----- nvinfo : EIATTR_REGCOUNT
	.align		4
        /*0000*/ 	.byte	0x04, 0x2f
        /*0002*/ 	.short	(.L_2 - .L_1)
	.align		4
.L_1:
        /*0004*/ 	.word	index@(_Z6kernelPK13__nv_bfloat16S1_PS_)
        /*0008*/ 	.word	0x00000020


	//----- nvinfo : EIATTR_FRAME_SIZE
	.align		4
.L_2:
        /*000c*/ 	.byte	0x04, 0x11
        /*000e*/ 	.short	(.L_4 - .L_3)
	.align		4
.L_3:
        /*0010*/ 	.word	index@(_Z6kernelPK13__nv_bfloat16S1_PS_)
        /*0014*/ 	.word	0x00000000


	//----- nvinfo : EIATTR_REGCOUNT
	.align		4
.L_4:
        /*0018*/ 	.byte	0x04, 0x2f
        /*001a*/ 	.short	(.L_6 - .L_5)
	.align		4
.L_5:
        /*001c*/ 	.word	index@(_Z17run_baseline_gemmPK13__nv_bfloat16S1_S1_)
        /*0020*/ 	.word	0x00000020


	//----- nvinfo : EIATTR_FRAME_SIZE
	.align		4
.L_6:
        /*0024*/ 	.byte	0x04, 0x11
        /*0026*/ 	.short	(.L_8 - .L_7)
	.align		4
.L_7:
        /*0028*/ 	.word	index@(_Z17run_baseline_gemmPK13__nv_bfloat16S1_S1_)
        /*002c*/ 	.word	0x00000008


	//----- nvinfo : EIATTR_REGCOUNT
	.align		4
.L_8:
        /*0030*/ 	.byte	0x04, 0x2f
        /*0032*/ 	.short	(.L_10 - .L_9)
	.align		4
.L_9:
        /*0034*/ 	.word	index@(_Z16init_data_kernelP13__nv_bfloat16i)
        /*0038*/ 	.word	0x0000001a


	//----- nvinfo : EIATTR_FRAME_SIZE
	.align		4
.L_10:
        /*003c*/ 	.byte	0x04, 0x11
        /*003e*/ 	.short	(.L_12 - .L_11)
	.align		4
.L_11:
        /*0040*/ 	.word	index@($__internal_0_$__cuda_sm20_div_rn_f64_full)
        /*0044*/ 	.word	0x00000000


	//----- nvinfo : EIATTR_FRAME_SIZE
	.align		4
.L_12:
        /*0048*/ 	.byte	0x04, 0x11
        /*004a*/ 	.short	(.L_14 - .L_13)
	.align		4
.L_13:
        /*004c*/ 	.word	index@(_Z16init_data_kernelP13__nv_bfloat16i)
        /*0050*/ 	.word	0x00000000


	//----- nvinfo : EIATTR_MIN_STACK_SIZE
	.align		4
.L_14:
        /*0054*/ 	.byte	0x04, 0x12
        /*0056*/ 	.short	(.L_16 - .L_15)
	.align		4
.L_15:
        /*0058*/ 	.word	index@(_Z16init_data_kernelP13__nv_bfloat16i)
        /*005c*/ 	.word	0x00000000


	//----- nvinfo : EIATTR_MIN_STACK_SIZE
	.align		4
.L_16:
        /*0060*/ 	.byte	0x04, 0x12
        /*0062*/ 	.short	(.L_18 - .L_17)
	.align		4
.L_17:
        /*0064*/ 	.word	index@(_Z17run_baseline_gemmPK13__nv_bfloat16S1_S1_)
        /*0068*/ 	.word	0x00000008


	//----- nvinfo : EIATTR_MIN_STACK_SIZE
	.align		4
.L_18:
        /*006c*/ 	.byte	0x04, 0x12
        /*006e*/ 	.short	(.L_20 - .L_19)
	.align		4
.L_19:
        /*0070*/ 	.word	index@(_Z6kernelPK13__nv_bfloat16S1_PS_)
        /*0074*/ 	.word	0x00000000
.L_20:


//--------------------- .nv.compat                --------------------------
	.section	.nv.compat,"",@"SHT_CUDA_COMPAT_INFO"
	.align	4
        /*0000*/ 	.byte	0x02, 0x09, 0x00, 0x00, 0x02, 0x02, 0x01, 0x00, 0x02, 0x05, 0x05, 0x00, 0x03, 0x07, 0x01, 0x01
        /*0010*/ 	.byte	0x02, 0x03, 0x00, 0x00, 0x02, 0x06, 0x01, 0x00, 0x04, 0x0b, 0x08, 0x00, 0x01, 0x00, 0x00, 0x00
        /*0020*/ 	.byte	0x00, 0x00, 0x00, 0x00


//--------------------- .nv.info._Z16init_data_kernelP13__nv_bfloat16i --------------------------
	.section	.nv.info._Z16init_data_kernelP13__nv_bfloat16i,"",@"SHT_CUDA_INFO"
	.sectionflags	@""
	.align	4


	//----- nvinfo : EIATTR_CUDA_API_VERSION
	.align		4
        /*0000*/ 	.byte	0x04, 0x37
        /*0002*/ 	.short	(.L_22 - .L_21)
.L_21:
        /*0004*/ 	.word	0x00000082


	//----- nvinfo : EIATTR_KPARAM_INFO
	.align		4
.L_22:
        /*0008*/ 	.byte	0x04, 0x17
        /*000a*/ 	.short	(.L_24 - .L_23)
.L_23:
        /*000c*/ 	.word	0x00000000
        /*0010*/ 	.short	0x0001
        /*0012*/ 	.short	0x0008
        /*0014*/ 	.byte	0x00, 0xf0, 0x11, 0x00


	//----- nvinfo : EIATTR_KPARAM_INFO
	.align		4
.L_24:
        /*0018*/ 	.byte	0x04, 0x17
        /*001a*/ 	.short	(.L_26 - .L_25)
.L_25:
        /*001c*/ 	.word	0x00000000
        /*0020*/ 	.short	0x0000
        /*0022*/ 	.short	0x0000
        /*0024*/ 	.byte	0x00, 0xf5, 0x21, 0x00


	//----- nvinfo : EIATTR_SPARSE_MMA_MASK
	.align		4
.L_26:
        /*0028*/ 	.byte	0x03, 0x50
        /*002a*/ 	.short	0x0000


	//----- nvinfo : EIATTR_MAXREG_COUNT
	.align		4
        /*002c*/ 	.byte	0x03, 0x1b
        /*002e*/ 	.short	0x00ff


	//----- nvinfo : EIATTR_MERCURY_ISA_VERSION
	.align		4
        /*0030*/ 	.byte	0x03, 0x5f
        /*0032*/ 	.short	0x0101


	//----- nvinfo : EIATTR_VRC_CTA_INIT_COUNT
	.align		4
        /*0034*/ 	.byte	0x02, 0x4a
	.zero		1
	.zero		1


	//----- nvinfo : EIATTR_EXIT_INSTR_OFFSETS
	.align		4
        /*0038*/ 	.byte	0x04, 0x1c
        /*003a*/ 	.short	(.L_28 - .L_27)


	//   ....[0]....
.L_27:
        /*003c*/ 	.word	0x00000070


	//   ....[1]....
        /*0040*/ 	.word	0x000003b0


	//----- nvinfo : EIATTR_CRS_STACK_SIZE
	.align		4
.L_28:
        /*0044*/ 	.byte	0x04, 0x1e
        /*0046*/ 	.short	(.L_30 - .L_29)
.L_29:
        /*0048*/ 	.word	0x00000000


	//----- nvinfo : EIATTR_CBANK_PARAM_SIZE
	.align		4
.L_30:
        /*004c*/ 	.byte	0x03, 0x19
        /*004e*/ 	.short	0x000c


	//----- nvinfo : EIATTR_PARAM_CBANK
	.align		4
        /*0050*/ 	.byte	0x04, 0x0a
        /*0052*/ 	.short	(.L_32 - .L_31)
	.align		4
.L_31:
        /*0054*/ 	.word	index@(.nv.constant0._Z16init_data_kernelP13__nv_bfloat16i)
        /*0058*/ 	.short	0x0380
        /*005a*/ 	.short	0x000c


	//----- nvinfo : EIATTR_SW_WAR
	.align		4
.L_32:
        /*005c*/ 	.byte	0x04, 0x36
        /*005e*/ 	.short	(.L_34 - .L_33)
.L_33:
        /*0060*/ 	.word	0x00000008
.L_34:


//--------------------- .nv.info._Z17run_baseline_gemmPK13__nv_bfloat16S1_S1_ --------------------------
	.section	.nv.info._Z17run_baseline_gemmPK13__nv_bfloat16S1_S1_,"",@"SHT_CUDA_INFO"
	.sectionflags	@""
	.align	4


	//----- nvinfo : EIATTR_CUDA_API_VERSION
	.align		4
        /*0000*/ 	.byte	0x04, 0x37
        /*0002*/ 	.short	(.L_36 - .L_35)
.L_35:
        /*0004*/ 	.word	0x00000082


	//----- nvinfo : EIATTR_KPARAM_INFO
	.align		4
.L_36:
        /*0008*/ 	.byte	0x04, 0x17
        /*000a*/ 	.short	(.L_38 - .L_37)
.L_37:
        /*000c*/ 	.word	0x00000000
        /*0010*/ 	.short	0x0002
        /*0012*/ 	.short	0x0010
        /*0014*/ 	.byte	0x00, 0xf5, 0x21, 0x00


	//----- nvinfo : EIATTR_KPARAM_INFO
	.align		4
.L_38:
        /*0018*/ 	.byte	0x04, 0x17
        /*001a*/ 	.short	(.L_40 - .L_39)
.L_39:
        /*001c*/ 	.word	0x00000000
        /*0020*/ 	.short	0x0001
        /*0022*/ 	.short	0x0008
        /*0024*/ 	.byte	0x00, 0xf5, 0x21, 0x00


	//----- nvinfo : EIATTR_KPARAM_INFO
	.align		4
.L_40:
        /*0028*/ 	.byte	0x04, 0x17
        /*002a*/ 	.short	(.L_42 - .L_41)
.L_41:
        /*002c*/ 	.word	0x00000000
        /*0030*/ 	.short	0x0000
        /*0032*/ 	.short	0x0000
        /*0034*/ 	.byte	0x00, 0xf5, 0x21, 0x00


	//----- nvinfo : EIATTR_SPARSE_MMA_MASK
	.align		4
.L_42:
        /*0038*/ 	.byte	0x03, 0x50
        /*003a*/ 	.short	0x0000


	//----- nvinfo : EIATTR_MAXREG_COUNT
	.align		4
        /*003c*/ 	.byte	0x03, 0x1b
        /*003e*/ 	.short	0x00ff


	//----- nvinfo : EIATTR_EXTERNS
	.align		4
        /*0040*/ 	.byte	0x04, 0x0f
        /*0042*/ 	.short	(.L_44 - .L_43)


	//   ....[0]....
	.align		4
.L_43:
        /*0044*/ 	.word	index@(vprintf)


	//----- nvinfo : EIATTR_MERCURY_ISA_VERSION
	.align		4
.L_44:
        /*0048*/ 	.byte	0x03, 0x5f
        /*004a*/ 	.short	0x0101


	//----- nvinfo : EIATTR_VRC_CTA_INIT_COUNT
	.align		4
        /*004c*/ 	.byte	0x02, 0x4a
	.zero		1
	.zero		1


	//----- nvinfo : EIATTR_SYSCALL_OFFSETS
	.align		4
        /*0050*/ 	.byte	0x04, 0x46
        /*0052*/ 	.short	(.L_46 - .L_45)


	//   ....[0]....
.L_45:
        /*0054*/ 	.word	0x00000840


	//   ....[1]....
        /*0058*/ 	.word	0x000008f0


	//----- nvinfo : EIATTR_EXIT_INSTR_OFFSETS
	.align		4
.L_46:
        /*005c*/ 	.byte	0x04, 0x1c
        /*005e*/ 	.short	(.L_48 - .L_47)


	//   ....[0]....
.L_47:
        /*0060*/ 	.word	0x00000080


	//   ....[1]....
        /*0064*/ 	.word	0x000009a0


	//----- nvinfo : EIATTR_CRS_STACK_SIZE
	.align		4
.L_48:
        /*0068*/ 	.byte	0x04, 0x1e
        /*006a*/ 	.short	(.L_50 - .L_49)
.L_49:
        /*006c*/ 	.word	0x00000000


	//----- nvinfo : EIATTR_CBANK_PARAM_SIZE
	.align		4
.L_50:
        /*0070*/ 	.byte	0x03, 0x19
        /*0072*/ 	.short	0x0018


	//----- nvinfo : EIATTR_PARAM_CBANK
	.align		4
        /*0074*/ 	.byte	0x04, 0x0a
        /*0076*/ 	.short	(.L_52 - .L_51)
	.align		4
.L_51:
        /*0078*/ 	.word	index@(.nv.constant0._Z17run_baseline_gemmPK13__nv_bfloat16S1_S1_)
        /*007c*/ 	.short	0x0380
        /*007e*/ 	.short	0x0018


	//----- nvinfo : EIATTR_SW_WAR
	.align		4
.L_52:
        /*0080*/ 	.byte	0x04, 0x36
        /*0082*/ 	.short	(.L_54 - .L_53)
.L_53:
        /*0084*/ 	.word	0x00000008
.L_54:


//--------------------- .nv.info._Z6kernelPK13__nv_bfloat16S1_PS_ --------------------------
	.section	.nv.info._Z6kernelPK13__nv_bfloat16S1_PS_,"",@"SHT_CUDA_INFO"
	.sectionflags	@""
	.align	4


	//----- nvinfo : EIATTR_CUDA_API_VERSION
	.align		4
        /*0000*/ 	.byte	0x04, 0x37
        /*0002*/ 	.short	(.L_56 - .L_55)
.L_55:
        /*0004*/ 	.word	0x00000082


	//----- nvinfo : EIATTR_KPARAM_INFO
	.align		4
.L_56:
        /*0008*/ 	.byte	0x04, 0x17
        /*000a*/ 	.short	(.L_58 - .L_57)
.L_57:
        /*000c*/ 	.word	0x00000000
        /*0010*/ 	.short	0x0002
        /*0012*/ 	.short	0x0010
        /*0014*/ 	.byte	0x00, 0xf5, 0x21, 0x00


	//----- nvinfo : EIATTR_KPARAM_INFO
	.align		4
.L_58:
        /*0018*/ 	.byte	0x04, 0x17
        /*001a*/ 	.short	(.L_60 - .L_59)
.L_59:
        /*001c*/ 	.word	0x00000000
        /*0020*/ 	.short	0x0001
        /*0022*/ 	.short	0x0008
        /*0024*/ 	.byte	0x00, 0xf5, 0x21, 0x00


	//----- nvinfo : EIATTR_KPARAM_INFO
	.align		4
.L_60:
        /*0028*/ 	.byte	0x04, 0x17
        /*002a*/ 	.short	(.L_62 - .L_61)
.L_61:
        /*002c*/ 	.word	0x00000000
        /*0030*/ 	.short	0x0000
        /*0032*/ 	.short	0x0000
        /*0034*/ 	.byte	0x00, 0xf5, 0x21, 0x00


	//----- nvinfo : EIATTR_SPARSE_MMA_MASK
	.align		4
.L_62:
        /*0038*/ 	.byte	0x03, 0x50
        /*003a*/ 	.short	0x0000


	//----- nvinfo : EIATTR_MAXREG_COUNT
	.align		4
        /*003c*/ 	.byte	0x03, 0x1b
        /*003e*/ 	.short	0x00ff


	//----- nvinfo : EIATTR_NUM_BARRIERS
	.align		4
        /*0040*/ 	.byte	0x02, 0x4c
        /*0042*/ 	.byte	0x01
	.zero		1


	//----- nvinfo : EIATTR_MERCURY_ISA_VERSION
	.align		4
        /*0044*/ 	.byte	0x03, 0x5f
        /*0046*/ 	.short	0x0101


	//----- nvinfo : EIATTR_VRC_CTA_INIT_COUNT
	.align		4
        /*0048*/ 	.byte	0x02, 0x4a
	.zero		1
	.zero		1


	//----- nvinfo : EIATTR_EXIT_INSTR_OFFSETS
	.align		4
        /*004c*/ 	.byte	0x04, 0x1c
        /*004e*/ 	.short	(.L_64 - .L_63)


	//   ....[0]....
.L_63:
        /*0050*/ 	.word	0x00000be0


	//   ....[1]....
        /*0054*/ 	.word	0x00000e10


	//   ....[2]....
        /*0058*/ 	.word	0x00000fe0


	//----- nvinfo : EIATTR_MAX_THREADS
	.align		4
.L_64:
        /*005c*/ 	.byte	0x04, 0x05
        /*005e*/ 	.short	(.L_66 - .L_65)
.L_65:
        /*0060*/ 	.word	0x00000100
        /*0064*/ 	.word	0x00000001
        /*0068*/ 	.word	0x00000001


	//----- nvinfo : EIATTR_CRS_STACK_SIZE
	.align		4
.L_66:
        /*006c*/ 	.byte	0x04, 0x1e
        /*006e*/ 	.short	(.L_68 - .L_67)
.L_67:
        /*0070*/ 	.word	0x00000000


	//----- nvinfo : EIATTR_CBANK_PARAM_SIZE
	.align		4
.L_68:
        /*0074*/ 	.byte	0x03, 0x19
        /*0076*/ 	.short	0x0018


	//----- nvinfo : EIATTR_PARAM_CBANK
	.align		4
        /*0078*/ 	.byte	0x04, 0x0a
        /*007a*/ 	.short	(.L_70 - .L_69)
	.align		4
.L_69:
        /*007c*/ 	.word	index@(.nv.constant0._Z6kernelPK13__nv_bfloat16S1_PS_)
        /*0080*/ 	.short	0x0380
        /*0082*/ 	.short	0x0018


	//----- nvinfo : EIATTR_SW_WAR
	.align		4
.L_70:
        /*0084*/ 	.byte	0x04, 0x36
        /*0086*/ 	.short	(.L_72 - .L_71)
.L_71:
        /*0088*/ 	.word	0x00000008
.L_72:


//--------------------- .nv.callgraph             --------------------------
	.section	.nv.callgraph,"",@"SHT_CUDA_CALLGRAPH"
	.align	4
	.sectionentsize	8
	.align		4
        /*0000*/ 	.word	0x00000000
	.align		4
        /*0004*/ 	.word	0xffffffff
	.align		4
        /*0008*/ 	.word	index@(_Z17run_baseline_gemmPK13__nv_bfloat16S1_S1_)
	.align		4
        /*000c*/ 	.word	index@(vprintf)
	.align		4
        /*0010*/ 	.word	0x00000000
	.align		4
        /*0014*/ 	.word	0xfffffffe
	.align		4
        /*0018*/ 	.word	0x00000000
	.align		4
        /*001c*/ 	.word	0xfffffffd
	.align		4
        /*0020*/ 	.word	0x00000000
	.align		4
        /*0024*/ 	.word	0xfffffffc


//--------------------- .nv.constant4             --------------------------
	.section	.nv.constant4,"a",@progbits
	.align	8
	.align		8
.nv.constant4:
        /*0000*/ 	.dword	$str
	.align		8
        /*0008*/ 	.dword	vprintf


//--------------------- .text._Z16init_data_kernelP13__nv_bfloat16i --------------------------
	.section	.text._Z16init_data_kernelP13__nv_bfloat16i,"ax",@progbits
	.align	128
        .global         _Z16init_data_kernelP13__nv_bfloat16i
        .type           _Z16init_data_kernelP13__nv_bfloat16i,@function
        .size           _Z16init_data_kernelP13__nv_bfloat16i,(.L_x_31 - _Z16init_data_kernelP13__nv_bfloat16i)
        .other          _Z16init_data_kernelP13__nv_bfloat16i,@"STO_CUDA_ENTRY STV_DEFAULT"
_Z16init_data_kernelP13__nv_bfloat16i:
.text._Z16init_data_kernelP13__nv_bfloat16i:
[----:B------:R-:W-:Y:S01]  /*0000*/  LDC R1, c[0x0][0x37c] ;  /* 0x0000df00ff017b82 */ /* 0x000fe20000000800 */
[----:B------:R-:W0:Y:S07]  /*0010*/  S2R R7, SR_TID.X ;  /* 0x0000000000077919 */ /* 0x000e2e0000002100 */
[----:B------:R-:W0:Y:S01]  /*0020*/  S2UR UR4, SR_CTAID.X ;  /* 0x00000000000479c3 */ /* 0x000e220000002500 */
[----:B------:R-:W1:Y:S07]  /*0030*/  LDCU UR5, c[0x0][0x388] ;  /* 0x00007100ff0577ac */ /* 0x000e6e0008000800 */
[----:B------:R-:W0:Y:S02]  /*0040*/  LDC R0, c[0x0][0x360] ;  /* 0x0000d800ff007b82 */ /* 0x000e240000000800 */
[----:B0-----:R-:W-:-:S05]  /*0050*/  IMAD R7, R0, UR4, R7 ;  /* 0x0000000400077c24 */ /* 0x001fca000f8e0207 */
[----:B-1----:R-:W-:-:S13]  /*0060*/  ISETP.GE.AND P0, PT, R7, UR5, PT ;  /* 0x0000000507007c0c */ /* 0x002fda000bf06270 */
[----:B------:R-:W-:Y:S05]  /*0070*/  @P0 EXIT ;  /* 0x000000000000094d */ /* 0x000fea0003800000 */
[----:B------:R-:W0:Y:S01]  /*0080*/  LDC.64 R4, c[0x0][0x380] ;  /* 0x0000e000ff047b82 */ /* 0x000e220000000a00 */
[----:B------:R-:W1:Y:S01]  /*0090*/  LDCU UR4, c[0x0][0x370] ;  /* 0x00006e00ff0477ac */ /* 0x000e620008000800 */
[----:B------:R-:W2:Y:S01]  /*00a0*/  LDCU.64 UR6, c[0x0][0x358] ;  /* 0x00006b00ff0677ac */ /* 0x000ea20008000a00 */
[----:B------:R-:W3:Y:S01]  /*00b0*/  LDCU UR5, c[0x0][0x388] ;  /* 0x00007100ff0577ac */ /* 0x000ee20008000800 */
[----:B-1----:R-:W-:-:S07]  /*00c0*/  IMAD R0, R0, UR4, RZ ;  /* 0x0000000400007c24 */ /* 0x002fce000f8e02ff */
.L_x_1:
[----:B-1----:R-:W-:-:S06]  /*00d0*/  CS2R R2, SR_CLOCKLO ;  /* 0x0000000000027805 */ /* 0x002fcc0000015000 */
[C---:B------:R-:W-:Y:S01]  /*00e0*/  IMAD.WIDE.U32 R8, R3.reuse, 0x66666667, RZ ;  /* 0x6666666703087825 */ /* 0x040fe200078e00ff */
[----:B------:R-:W1:Y:S01]  /*00f0*/  MUFU.RCP64H R11, 10 ;  /* 0x40240000000b7908 */ /* 0x000e620000001800 */
[----:B------:R-:W-:Y:S02]  /*0100*/  ISETP.LT.AND P1, PT, R3, RZ, PT ;  /* 0x000000ff0300720c */ /* 0x000fe40003f21270 */
[----:B------:R-:W-:Y:S02]  /*0110*/  IMAD.MOV.U32 R10, RZ, RZ, 0x1 ;  /* 0x00000001ff0a7424 */ /* 0x000fe400078e00ff */
[----:B------:R-:W-:-:S04]  /*0120*/  IMAD.WIDE.U32 R12, P0, R2, 0x66666666, R8 ;  /* 0x66666666020c7825 */ /* 0x000fc80007800008 */
[----:B------:R-:W-:-:S04]  /*0130*/  IMAD.WIDE.U32 R8, R2, 0x66666667, RZ ;  /* 0x6666666702087825 */ /* 0x000fc800078e00ff */
[----:B------:R-:W-:Y:S01]  /*0140*/  IMAD.X R15, RZ, RZ, RZ, P0 ;  /* 0x000000ffff0f7224 */ /* 0x000fe200000e06ff */
[----:B------:R-:W-:Y:S01]  /*0150*/  IADD3 RZ, P0, PT, R9, R12, RZ ;  /* 0x0000000c09ff7210 */ /* 0x000fe20007f1e0ff */
[----:B------:R-:W-:Y:S02]  /*0160*/  IMAD.MOV.U32 R14, RZ, RZ, R13 ;  /* 0x000000ffff0e7224 */ /* 0x000fe400078e000d */
[----:B------:R-:W-:Y:S02]  /*0170*/  IMAD.MOV.U32 R8, RZ, RZ, 0x0 ;  /* 0x00000000ff087424 */ /* 0x000fe400078e00ff */
[----:B------:R-:W-:-:S04]  /*0180*/  IMAD.WIDE.U32.X R12, R3, 0x66666666, R14, P0 ;  /* 0x66666666030c7825 */ /* 0x000fc800000e040e */
[----:B------:R-:W-:Y:S01]  /*0190*/  IMAD.MOV.U32 R9, RZ, RZ, 0x40240000 ;  /* 0x40240000ff097424 */ /* 0x000fe200078e00ff */
[----:B------:R-:W-:-:S04]  /*01a0*/  IADD3 R17, P0, PT, R12, -0x66666667, RZ ;  /* 0x999999990c117810 */ /* 0x000fc80007f1e0ff */
[----:B------:R-:W-:Y:S02]  /*01b0*/  IADD3.X R15, PT, PT, R13, -0x66666667, RZ, P0, !PT ;  /* 0x999999990d0f7810 */ /* 0x000fe400007fe4ff */
[----:B------:R-:W-:Y:S02]  /*01c0*/  SEL R17, R17, R12, P1 ;  /* 0x0000000c11117207 */ /* 0x000fe40000800000 */
[----:B------:R-:W-:Y:S01]  /*01d0*/  SEL R6, R15, R13, P1 ;  /* 0x0000000d0f067207 */ /* 0x000fe20000800000 */
[----:B-1----:R-:W-:-:S03]  /*01e0*/  DFMA R12, R10, -R8, 1 ;  /* 0x3ff000000a0c742b */ /* 0x002fc60000000808 */
[----:B------:R-:W-:-:S04]  /*01f0*/  SHF.R.S64 R17, R17, 0x2, R6 ;  /* 0x0000000211117819 */ /* 0x000fc80000001006 */
[----:B------:R-:W-:Y:S01]  /*0200*/  LEA.HI R17, P0, R6, R17, RZ, 0x1 ;  /* 0x0000001106117211 */ /* 0x000fe200078108ff */
[----:B------:R-:W-:-:S03]  /*0210*/  DFMA R12, R12, R12, R12 ;  /* 0x0000000c0c0c722b */ /* 0x000fc6000000000c */
[----:B------:R-:W-:Y:S01]  /*0220*/  LEA.HI.X.SX32 R6, R6, RZ, 0x1e, P0 ;  /* 0x000000ff06067211 */ /* 0x000fe200000ff6ff */
[----:B------:R-:W-:-:S04]  /*0230*/  IMAD.WIDE.U32 R14, R17, -0xa, R2 ;  /* 0xfffffff6110e7825 */ /* 0x000fc800078e0002 */
[----:B------:R-:W-:Y:S01]  /*0240*/  IMAD R6, R6, -0xa, RZ ;  /* 0xfffffff606067824 */ /* 0x000fe200078e02ff */
[----:B------:R-:W-:-:S04]  /*0250*/  DFMA R12, R10, R12, R10 ;  /* 0x0000000c0a0c722b */ /* 0x000fc8000000000a */
[----:B------:R-:W-:-:S04]  /*0260*/  IADD3 R15, PT, PT, R15, -R17, R6 ;  /* 0x800000110f0f7210 */ /* 0x000fc80007ffe006 */
[C---:B------:R-:W-:Y:S01]  /*0270*/  DFMA R2, R12.reuse, -R8, 1 ;  /* 0x3ff000000c02742b */ /* 0x040fe20000000808 */
[----:B------:R-:W1:Y:S07]  /*0280*/  I2F.F64.S64 R8, R14 ;  /* 0x0000000e00087312 */ /* 0x000e6e0000301c00 */
[----:B------:R-:W-:-:S08]  /*0290*/  DFMA R2, R12, R2, R12 ;  /* 0x000000020c02722b */ /* 0x000fd0000000000c */
[----:B-1----:R-:W-:Y:S01]  /*02a0*/  DMUL R10, R8, R2 ;  /* 0x00000002080a7228 */ /* 0x002fe20000000000 */
[----:B------:R-:W-:-:S07]  /*02b0*/  FSETP.GEU.AND P1, PT, |R9|, 6.5827683646048100446e-37, PT ;  /* 0x036000000900780b */ /* 0x000fce0003f2e200 */
[----:B------:R-:W-:-:S08]  /*02c0*/  DFMA R12, R10, -10, R8 ;  /* 0xc02400000a0c782b */ /* 0x000fd00000000008 */
[----:B------:R-:W-:-:S10]  /*02d0*/  DFMA R2, R2, R12, R10 ;  /* 0x0000000c0202722b */ /* 0x000fd4000000000a */
[----:B------:R-:W-:-:S05]  /*02e0*/  FFMA R6, RZ, 2.5625, R3 ;  /* 0x40240000ff067823 */ /* 0x000fca0000000003 */
[----:B------:R-:W-:-:S13]  /*02f0*/  FSETP.GT.AND P0, PT, |R6|, 1.469367938527859385e-39, PT ;  /* 0x001000000600780b */ /* 0x000fda0003f04200 */
[----:B------:R-:W-:Y:S05]  /*0300*/  @P0 BRA P1, `(.L_x_0) ;  /* 0x0000000000100947 */ /* 0x000fea0000800000 */
[----:B------:R-:W-:-:S07]  /*0310*/  MOV R6, 0x330 ;  /* 0x0000033000067802 */ /* 0x000fce0000000f00 */
[----:B0-23--:R-:W-:Y:S05]  /*0320*/  CALL.REL.NOINC `($__internal_0_$__cuda_sm20_div_rn_f64_full) ;  /* 0x0000000000247944 */ /* 0x00dfea0003c00000 */
[----:B------:R-:W-:Y:S02]  /*0330*/  IMAD.MOV.U32 R2, RZ, RZ, R12 ;  /* 0x000000ffff027224 */ /* 0x000fe400078e000c */
[----:B------:R-:W-:-:S07]  /*0340*/  IMAD.MOV.U32 R3, RZ, RZ, R13 ;  /* 0x000000ffff037224 */ /* 0x000fce00078e000d */
.L_x_0:
[----:B------:R-:W2:Y:S01]  /*0350*/  F2F.BF16.F64 R3, R2 ;  /* 0x0000000200037310 */ /* 0x000ea20000302000 */
[----:B0-----:R-:W-:-:S04]  /*0360*/  IMAD.WIDE R8, R7, 0x2, R4 ;  /* 0x0000000207087825 */ /* 0x001fc800078e0204 */
[----:B------:R-:W-:-:S05]  /*0370*/  IMAD.IADD R7, R0, 0x1, R7 ;  /* 0x0000000100077824 */ /* 0x000fca00078e0207 */
[----:B---3--:R-:W-:Y:S01]  /*0380*/  ISETP.GE.AND P0, PT, R7, UR5, PT ;  /* 0x0000000507007c0c */ /* 0x008fe2000bf06270 */
[----:B--2---:R1:W-:-:S12]  /*0390*/  STG.E.U16 desc[UR6][R8.64], R3 ;  /* 0x0000000308007986 */ /* 0x0043d8000c101506 */
[----:B------:R-:W-:Y:S05]  /*03a0*/  @!P0 BRA `(.L_x_1) ;  /* 0xfffffffc00488947 */ /* 0x000fea000383ffff */
[----:B------:R-:W-:Y:S05]  /*03b0*/  EXIT ;  /* 0x000000000000794d */ /* 0x000fea0003800000 */
        .weak           $__internal_0_$__cuda_sm20_div_rn_f64_full
        .type           $__internal_0_$__cuda_sm20_div_rn_f64_full,@function
        .size           $__internal_0_$__cuda_sm20_div_rn_f64_full,(.L_x_31 - $__internal_0_$__cuda_sm20_div_rn_f64_full)
$__internal_0_$__cuda_sm20_div_rn_f64_full:
[----:B------:R-:W-:Y:S01]  /*03c0*/  IMAD.MOV.U32 R3, RZ, RZ, 0x3ff40000 ;  /* 0x3ff40000ff037424 */ /* 0x000fe200078e00ff */
[----:B------:R-:W-:Y:S01]  /*03d0*/  FSETP.GEU.AND P1, PT, |R9|, 1.469367938527859385e-39, PT ;  /* 0x001000000900780b */ /* 0x000fe20003f2e200 */
[----:B------:R-:W-:Y:S01]  /*03e0*/  IMAD.MOV.U32 R2, RZ, RZ, 0x0 ;  /* 0x00000000ff027424 */ /* 0x000fe200078e00ff */
[----:B------:R-:W-:Y:S01]  /*03f0*/  BSSY.RECONVERGENT B0, `(.L_x_2) ;  /* 0x0000048000007945 */ /* 0x000fe20003800200 */
[----:B------:R-:W0:Y:S01]  /*0400*/  MUFU.RCP64H R11, R3 ;  /* 0x00000003000b7308 */ /* 0x000e220000001800 */
[----:B------:R-:W-:Y:S02]  /*0410*/  IMAD.MOV.U32 R10, RZ, RZ, 0x1 ;  /* 0x00000001ff0a7424 */ /* 0x000fe400078e00ff */
[----:B------:R-:W-:-:S04]  /*0420*/  IMAD.MOV.U32 R21, RZ, RZ, 0x40200000 ;  /* 0x40200000ff157424 */ /* 0x000fc800078e00ff */
[----:B------:R-:W-:Y:S01]  /*0430*/  VIADD R23, R21, 0xffffffff ;  /* 0xffffffff15177836 */ /* 0x000fe20000000000 */
[----:B0-----:R-:W-:-:S08]  /*0440*/  DFMA R12, R10, -R2, 1 ;  /* 0x3ff000000a0c742b */ /* 0x001fd00000000802 */
[----:B------:R-:W-:Y:S01]  /*0450*/  DFMA R14, R12, R12, R12 ;  /* 0x0000000c0c0e722b */ /* 0x000fe2000000000c */
[----:B------:R-:W-:Y:S01]  /*0460*/  LOP3.LUT R12, R9, 0x7ff00000, RZ, 0xc0, !PT ;  /* 0x7ff00000090c7812 */ /* 0x000fe200078ec0ff */
[----:B------:R-:W-:-:S03]  /*0470*/  IMAD.MOV.U32 R13, RZ, RZ, 0x1ca00000 ;  /* 0x1ca00000ff0d7424 */ /* 0x000fc600078e00ff */
[----:B------:R-:W-:Y:S01]  /*0480*/  ISETP.GE.U32.AND P0, PT, R12, 0x40200000, PT ;  /* 0x402000000c00780c */ /* 0x000fe20003f06070 */
[----:B------:R-:W-:Y:S02]  /*0490*/  IMAD.MOV.U32 R20, RZ, RZ, R12 ;  /* 0x000000ffff147224 */ /* 0x000fe400078e000c */
[----:B------:R-:W-:Y:S01]  /*04a0*/  DFMA R16, R10, R14, R10 ;  /* 0x0000000e0a10722b */ /* 0x000fe2000000000a */
[----:B------:R-:W-:Y:S01]  /*04b0*/  SEL R13, R13, 0x63400000, !P0 ;  /* 0x634000000d0d7807 */ /* 0x000fe20004000000 */
[----:B------:R-:W-:-:S03]  /*04c0*/  IMAD.MOV.U32 R10, RZ, RZ, R8 ;  /* 0x000000ffff0a7224 */ /* 0x000fc600078e0008 */
[C-C-:B------:R-:W-:Y:S02]  /*04d0*/  @!P1 LOP3.LUT R14, R13.reuse, 0x80000000, R9.reuse, 0xf8, !PT ;  /* 0x800000000d0e9812 */ /* 0x140fe400078ef809 */
[----:B------:R-:W-:Y:S01]  /*04e0*/  LOP3.LUT R11, R13, 0x800fffff, R9, 0xf8, !PT ;  /* 0x800fffff0d0b7812 */ /* 0x000fe200078ef809 */
[----:B------:R-:W-:Y:S01]  /*04f0*/  DFMA R18, R16, -R2, 1 ;  /* 0x3ff000001012742b */ /* 0x000fe20000000802 */
[----:B------:R-:W-:Y:S01]  /*0500*/  @!P1 LOP3.LUT R15, R14, 0x100000, RZ, 0xfc, !PT ;  /* 0x001000000e0f9812 */ /* 0x000fe200078efcff */
[----:B------:R-:W-:-:S06]  /*0510*/  @!P1 IMAD.MOV.U32 R14, RZ, RZ, RZ ;  /* 0x000000ffff0e9224 */ /* 0x000fcc00078e00ff */
[----:B------:R-:W-:Y:S02]  /*0520*/  @!P1 DFMA R10, R10, 2, -R14 ;  /* 0x400000000a0a982b */ /* 0x000fe4000000080e */
[----:B------:R-:W-:-:S08]  /*0530*/  DFMA R14, R16, R18, R16 ;  /* 0x00000012100e722b */ /* 0x000fd00000000010 */
[----:B------:R-:W-:Y:S01]  /*0540*/  @!P1 LOP3.LUT R20, R11, 0x7ff00000, RZ, 0xc0, !PT ;  /* 0x7ff000000b149812 */ /* 0x000fe200078ec0ff */
[----:B------:R-:W-:-:S04]  /*0550*/  DMUL R16, R14, R10 ;  /* 0x0000000a0e107228 */ /* 0x000fc80000000000 */
[----:B------:R-:W-:-:S04]  /*0560*/  VIADD R22, R20, 0xffffffff ;  /* 0xffffffff14167836 */ /* 0x000fc80000000000 */
[----:B------:R-:W-:Y:S01]  /*0570*/  DFMA R18, R16, -R2, R10 ;  /* 0x800000021012722b */ /* 0x000fe2000000000a */
[----:B------:R-:W-:-:S04]  /*0580*/  ISETP.GT.U32.AND P0, PT, R22, 0x7feffffe, PT ;  /* 0x7feffffe1600780c */ /* 0x000fc80003f04070 */
[----:B------:R-:W-:-:S03]  /*0590*/  ISETP.GT.U32.OR P0, PT, R23, 0x7feffffe, P0 ;  /* 0x7feffffe1700780c */ /* 0x000fc60000704470 */
[----:B------:R-:W-:-:S10]  /*05a0*/  DFMA R14, R14, R18, R16 ;  /* 0x000000120e0e722b */ /* 0x000fd40000000010 */
[----:B------:R-:W-:Y:S05]  /*05b0*/  @P0 BRA `(.L_x_3) ;  /* 0x0000000000680947 */ /* 0x000fea0003800000 */
[----:B------:R-:W-:Y:S02]  /*05c0*/  IMAD.MOV.U32 R9, RZ, RZ, 0x40200000 ;  /* 0x40200000ff097424 */ /* 0x000fe400078e00ff */
[----:B------:R-:W-:-:S03]  /*05d0*/  IMAD.MOV.U32 R8, RZ, RZ, RZ ;  /* 0x000000ffff087224 */ /* 0x000fc600078e00ff */
[----:B------:R-:W-:-:S04]  /*05e0*/  VIADDMNMX R12, R12, -R9, 0xb9600000, !PT ;  /* 0xb96000000c0c7446 */ /* 0x000fc80007800909 */
[----:B------:R-:W-:-:S05]  /*05f0*/  VIMNMX R12, PT, PT, R12, 0x46a00000, PT ;  /* 0x46a000000c0c7848 */ /* 0x000fca0003fe0100 */
[----:B------:R-:W-:-:S04]  /*0600*/  IMAD.IADD R16, R12, 0x1, -R13 ;  /* 0x000000010c107824 */ /* 0x000fc800078e0a0d */
[----:B------:R-:W-:-:S06]  /*0610*/  VIADD R9, R16, 0x7fe00000 ;  /* 0x7fe0000010097836 */ /* 0x000fcc0000000000 */
[----:B------:R-:W-:-:S10]  /*0620*/  DMUL R12, R14, R8 ;  /* 0x000000080e0c7228 */ /* 0x000fd40000000000 */
[----:B------:R-:W-:-:S13]  /*0630*/  FSETP.GTU.AND P0, PT, |R13|, 1.469367938527859385e-39, PT ;  /* 0x001000000d00780b */ /* 0x000fda0003f0c200 */
[----:B------:R-:W-:Y:S05]  /*0640*/  @P0 BRA `(.L_x_4) ;  /* 0x0000000000880947 */ /* 0x000fea0003800000 */
[----:B------:R-:W-:Y:S01]  /*0650*/  DFMA R2, R14, -R2, R10 ;  /* 0x800000020e02722b */ /* 0x000fe2000000000a */
[----:B------:R-:W-:-:S09]  /*0660*/  IMAD.MOV.U32 R8, RZ, RZ, RZ ;  /* 0x000000ffff087224 */ /* 0x000fd200078e00ff */
[C---:B------:R-:W-:Y:S02]  /*0670*/  FSETP.NEU.AND P0, PT, R3.reuse, RZ, PT ;  /* 0x000000ff0300720b */ /* 0x040fe40003f0d000 */
[----:B------:R-:W-:-:S04]  /*0680*/  LOP3.LUT R2, R3, 0x40240000, RZ, 0x3c, !PT ;  /* 0x4024000003027812 */ /* 0x000fc800078e3cff */
[----:B------:R-:W-:-:S04]  /*0690*/  LOP3.LUT R11, R2, 0x80000000, RZ, 0xc0, !PT ;  /* 0x80000000020b7812 */ /* 0x000fc800078ec0ff */
[----:B------:R-:W-:-:S03]  /*06a0*/  LOP3.LUT R9, R11, R9, RZ, 0xfc, !PT ;  /* 0x000000090b097212 */ /* 0x000fc600078efcff */
[----:B------:R-:W-:Y:S05]  /*06b0*/  @!P0 BRA `(.L_x_4) ;  /* 0x00000000006c8947 */ /* 0x000fea0003800000 */
[----:B------:R-:W-:Y:S01]  /*06c0*/  IMAD.MOV R3, RZ, RZ, -R16 ;  /* 0x000000ffff037224 */ /* 0x000fe200078e0a10 */
[----:B------:R-:W-:Y:S01]  /*06d0*/  DMUL.RP R8, R14, R8 ;  /* 0x000000080e087228 */ /* 0x000fe20000008000 */
[----:B------:R-:W-:-:S06]  /*06e0*/  IMAD.MOV.U32 R2, RZ, RZ, RZ ;  /* 0x000000ffff027224 */ /* 0x000fcc00078e00ff */
[----:B------:R-:W-:-:S03]  /*06f0*/  DFMA R2, R12, -R2, R14 ;  /* 0x800000020c02722b */ /* 0x000fc6000000000e */
[----:B------:R-:W-:-:S03]  /*0700*/  LOP3.LUT R11, R9, R11, RZ, 0x3c, !PT ;  /* 0x0000000b090b7212 */ /* 0x000fc600078e3cff */
[----:B------:R-:W-:-:S04]  /*0710*/  IADD3 R2, PT, PT, -R16, -0x43300000, RZ ;  /* 0xbcd0000010027810 */ /* 0x000fc80007ffe1ff */
[----:B------:R-:W-:-:S04]  /*0720*/  FSETP.NEU.AND P0, PT, |R3|, R2, PT ;  /* 0x000000020300720b */ /* 0x000fc80003f0d200 */
[----:B------:R-:W-:Y:S02]  /*0730*/  FSEL R12, R8, R12, !P0 ;  /* 0x0000000c080c7208 */ /* 0x000fe40004000000 */
[----:B------:R-:W-:Y:S01]  /*0740*/  FSEL R13, R11, R13, !P0 ;  /* 0x0000000d0b0d7208 */ /* 0x000fe20004000000 */
[----:B------:R-:W-:Y:S06]  /*0750*/  BRA `(.L_x_4) ;  /* 0x0000000000447947 */ /* 0x000fec0003800000 */
.L_x_3:
[----:B------:R-:W-:-:S14]  /*0760*/  DSETP.NAN.AND P0, PT, R8, R8, PT ;  /* 0x000000080800722a */ /* 0x000fdc0003f08000 */
[----:B------:R-:W-:Y:S05]  /*0770*/  @P0 BRA `(.L_x_5) ;  /* 0x0000000000340947 */ /* 0x000fea0003800000 */
[----:B------:R-:W-:Y:S01]  /*0780*/  ISETP.NE.AND P0, PT, R20, R21, PT ;  /* 0x000000151400720c */ /* 0x000fe20003f05270 */
[----:B------:R-:W-:Y:S02]  /*0790*/  IMAD.MOV.U32 R12, RZ, RZ, 0x0 ;  /* 0x00000000ff0c7424 */ /* 0x000fe400078e00ff */
[----:B------:R-:W-:-:S10]  /*07a0*/  IMAD.MOV.U32 R13, RZ, RZ, -0x80000 ;  /* 0xfff80000ff0d7424 */ /* 0x000fd400078e00ff */
[----:B------:R-:W-:Y:S05]  /*07b0*/  @!P0 BRA `(.L_x_4) ;  /* 0x00000000002c8947 */ /* 0x000fea0003800000 */
[----:B------:R-:W-:Y:S02]  /*07c0*/  ISETP.NE.AND P0, PT, R20, 0x7ff00000, PT ;  /* 0x7ff000001400780c */ /* 0x000fe40003f05270 */
[----:B------:R-:W-:Y:S02]  /*07d0*/  LOP3.LUT R8, R9, 0x40240000, RZ, 0x3c, !PT ;  /* 0x4024000009087812 */ /* 0x000fe400078e3cff */
[----:B------:R-:W-:Y:S02]  /*07e0*/  ISETP.EQ.OR P0, PT, R21, RZ, !P0 ;  /* 0x000000ff1500720c */ /* 0x000fe40004702670 */
[----:B------:R-:W-:-:S11]  /*07f0*/  LOP3.LUT R13, R8, 0x80000000, RZ, 0xc0, !PT ;  /* 0x80000000080d7812 */ /* 0x000fd600078ec0ff */
[----:B------:R-:W-:Y:S01]  /*0800*/  @P0 LOP3.LUT R2, R13, 0x7ff00000, RZ, 0xfc, !PT ;  /* 0x7ff000000d020812 */ /* 0x000fe200078efcff */
[----:B------:R-:W-:Y:S02]  /*0810*/  @!P0 IMAD.MOV.U32 R12, RZ, RZ, RZ ;  /* 0x000000ffff0c8224 */ /* 0x000fe400078e00ff */
[----:B------:R-:W-:Y:S02]  /*0820*/  @P0 IMAD.MOV.U32 R12, RZ, RZ, RZ ;  /* 0x000000ffff0c0224 */ /* 0x000fe400078e00ff */
[----:B------:R-:W-:Y:S01]  /*0830*/  @P0 IMAD.MOV.U32 R13, RZ, RZ, R2 ;  /* 0x000000ffff0d0224 */ /* 0x000fe200078e0002 */
[----:B------:R-:W-:Y:S06]  /*0840*/  BRA `(.L_x_4) ;  /* 0x0000000000087947 */ /* 0x000fec0003800000 */
.L_x_5:
[----:B------:R-:W-:Y:S01]  /*0850*/  LOP3.LUT R13, R9, 0x80000, RZ, 0xfc, !PT ;  /* 0x00080000090d7812 */ /* 0x000fe200078efcff */
[----:B------:R-:W-:-:S07]  /*0860*/  IMAD.MOV.U32 R12, RZ, RZ, R8 ;  /* 0x000000ffff0c7224 */ /* 0x000fce00078e0008 */
.L_x_4:
[----:B------:R-:W-:Y:S05]  /*0870*/  BSYNC.RECONVERGENT B0 ;  /* 0x0000000000007941 */ /* 0x000fea0003800200 */
.L_x_2:
[----:B------:R-:W-:Y:S02]  /*0880*/  IMAD.MOV.U32 R2, RZ, RZ, R6 ;  /* 0x000000ffff027224 */ /* 0x000fe400078e0006 */
[----:B------:R-:W-:-:S04]  /*0890*/  IMAD.MOV.U32 R3, RZ, RZ, 0x0 ;  /* 0x00000000ff037424 */ /* 0x000fc800078e00ff */
[----:B------:R-:W-:Y:S05]  /*08a0*/  RET.REL.NODEC R2 `(_Z16init_data_kernelP13__nv_bfloat16i) ;  /* 0xfffffff402d47950 */ /* 0x000fea0003c3ffff */
.L_x_6:
[----:B------:R-:W-:-:S00]  /*08b0*/  BRA `(.L_x_6) ;  /* 0xfffffffc00fc7947 */ /* 0x000fc0000383ffff */
[----:B------:R-:W-:-:S00]  /*08c0*/  NOP ;  /* 0x0000000000007918 */ /* 0x000fc00000000000 */
        /* <DEDUP_REMOVED lines=11> */
.L_x_31:


//--------------------- .text._Z17run_baseline_gemmPK13__nv_bfloat16S1_S1_ --------------------------
	.section	.text._Z17run_baseline_gemmPK13__nv_bfloat16S1_S1_,"ax",@progbits
	.align	128
        .global         _Z17run_baseline_gemmPK13__nv_bfloat16S1_S1_
        .type           _Z17run_baseline_gemmPK13__nv_bfloat16S1_S1_,@function
        .size           _Z17run_baseline_gemmPK13__nv_bfloat16S1_S1_,(.L_x_33 - _Z17run_baseline_gemmPK13__nv_bfloat16S1_S1_)
        .other          _Z17run_baseline_gemmPK13__nv_bfloat16S1_S1_,@"STO_CUDA_ENTRY STV_DEFAULT"
_Z17run_baseline_gemmPK13__nv_bfloat16S1_S1_:
.text._Z17run_baseline_gemmPK13__nv_bfloat16S1_S1_:
[----:B------:R-:W0:Y:S01]  /*0000*/  LDC R1, c[0x0][0x37c] ;  /* 0x0000df00ff017b82 */ /* 0x000e220000000800 */
[----:B------:R-:W1:Y:S01]  /*0010*/  S2R R0, SR_TID.X ;  /* 0x0000000000007919 */ /* 0x000e620000002100 */
[----:B------:R-:W2:Y:S01]  /*0020*/  LDCU UR4, c[0x0][0x2f8] ;  /* 0x00005f00ff0477ac */ /* 0x000ea20008000800 */
[----:B0-----:R-:W-:Y:S01]  /*0030*/  IADD3 R1, PT, PT, R1, -0x8, RZ ;  /* 0xfffffff801017810 */ /* 0x001fe20007ffe0ff */
[----:B------:R-:W0:Y:S03]  /*0040*/  LDCU UR5, c[0x0][0x2fc] ;  /* 0x00005f80ff0577ac */ /* 0x000e260008000800 */
[----:B--2---:R-:W-:-:S05]  /*0050*/  IADD3 R18, P1, PT, R1, UR4, RZ ;  /* 0x0000000401127c10 */ /* 0x004fca000ff3e0ff */
[----:B0-----:R-:W-:Y:S01]  /*0060*/  IMAD.X R2, RZ, RZ, UR5, P1 ;  /* 0x00000005ff027e24 */ /* 0x001fe200088e06ff */
[----:B-1----:R-:W-:-:S13]  /*0070*/  ISETP.NE.AND P0, PT, R0, RZ, PT ;  /* 0x000000ff0000720c */ /* 0x002fda0003f05270 */
[----:B------:R-:W-:Y:S05]  /*0080*/  @P0 EXIT ;  /* 0x000000000000094d */ /* 0x000fea0003800000 */
[----:B------:R-:W-:Y:S01]  /*0090*/  HFMA2 R25, -RZ, RZ, 0, 0 ;  /* 0x00000000ff197431 */ /* 0x000fe200000001ff */
[----:B------:R-:W0:Y:S06]  /*00a0*/  LDCU.64 UR36, c[0x0][0x358] ;  /* 0x00006b00ff2477ac */ /* 0x000e2c0008000a00 */
.L_x_12:
[----:B------:R-:W1:Y:S01]  /*00b0*/  LDC.64 R22, c[0x0][0x390] ;  /* 0x0000e400ff167b82 */ /* 0x000e620000000a00 */
[----:B------:R-:W2:Y:S01]  /*00c0*/  LDCU.64 UR4, c[0x0][0x388] ;  /* 0x00007100ff0477ac */ /* 0x000ea20008000a00 */
[----:B------:R-:W-:Y:S01]  /*00d0*/  IMAD.SHL.U32 R3, R25, 0x8, RZ ;  /* 0x0000000819037824 */ /* 0x000fe200078e00ff */
[----:B------:R-:W-:Y:S05]  /*00e0*/  BSSY.RECONVERGENT B7, `(.L_x_7) ;  /* 0x0000089000077945 */ /* 0x000fea0003800200 */
[----:B------:R-:W3:Y:S01]  /*00f0*/  LDC.64 R16, c[0x0][0x380] ;  /* 0x0000e000ff107b82 */ /* 0x000ee20000000a00 */
[----:B--2---:R-:W-:-:S04]  /*0100*/  UIADD3 UR4, UP0, UPT, UR4, 0x80, URZ ;  /* 0x0000008004047890 */ /* 0x004fc8000ff1e0ff */
[----:B------:R-:W-:Y:S01]  /*0110*/  UIADD3.X UR5, UPT, UPT, URZ, UR5, URZ, UP0, !UPT ;  /* 0x00000005ff057290 */ /* 0x000fe200087fe4ff */
[----:B-1----:R-:W-:Y:S01]  /*0120*/  IMAD.WIDE.U32 R22, R3, 0x2, R22 ;  /* 0x0000000203167825 */ /* 0x002fe200078e0016 */
[C---:B------:R-:W-:Y:S02]  /*0130*/  SHF.L.U32 R3, R25.reuse, 0x4, RZ ;  /* 0x0000000419037819 */ /* 0x040fe400000006ff */
[----:B------:R-:W-:Y:S01]  /*0140*/  MOV R28, UR4 ;  /* 0x00000004001c7c02 */ /* 0x000fe20008000f00 */
[----:B------:R-:W-:Y:S01]  /*0150*/  VIADD R25, R25, 0x1 ;  /* 0x0000000119197836 */ /* 0x000fe20000000000 */
[----:B------:R-:W-:Y:S01]  /*0160*/  MOV R24, R22 ;  /* 0x0000001600187202 */ /* 0x000fe20000000f00 */
[----:B------:R-:W-:Y:S02]  /*0170*/  IMAD.MOV.U32 R22, RZ, RZ, RZ ;  /* 0x000000ffff167224 */ /* 0x000fe400078e00ff */
[----:B---3--:R-:W-:Y:S01]  /*0180*/  IMAD.WIDE.U32 R16, R3, 0x2, R16 ;  /* 0x0000000203107825 */ /* 0x008fe200078e0010 */
[----:B------:R-:W-:-:S03]  /*0190*/  ISETP.NE.AND P0, PT, R25, 0x10, PT ;  /* 0x000000101900780c */ /* 0x000fc60003f05270 */
[----:B------:R-:W-:Y:S01]  /*01a0*/  IMAD.U32 R29, RZ, RZ, UR5 ;  /* 0x00000005ff1d7e24 */ /* 0x000fe2000f8e00ff */
[----:B------:R-:W-:-:S09]  /*01b0*/  P2R R27, PR, RZ, 0x1 ;  /* 0x00000001ff1b7803 */ /* 0x000fd20000000000 */
.L_x_11:
[----:B0-----:R-:W2:Y:S04]  /*01c0*/  LDG.E.U16 R0, desc[UR36][R16.64] ;  /* 0x0000002410007981 */ /* 0x001ea8000c1e1500 */
[----:B------:R-:W3:Y:S04]  /*01d0*/  LDG.E.U16 R3, desc[UR36][R28.64+-0x80] ;  /* 0xffff80241c037981 */ /* 0x000ee8000c1e1500 */
[----:B------:R-:W4:Y:S04]  /*01e0*/  LDG.E.U16 R6, desc[UR36][R16.64+0x2] ;  /* 0x0000022410067981 */ /* 0x000f28000c1e1500 */
[----:B------:R-:W5:Y:S04]  /*01f0*/  LDG.E.U16 R7, desc[UR36][R28.64+-0x70] ;  /* 0xffff90241c077981 */ /* 0x000f68000c1e1500 */
        /* <DEDUP_REMOVED lines=9> */
[----:B------:R-:W5:Y:S01]  /*0290*/  LDG.E.U16 R15, desc[UR36][R28.64+-0x20] ;  /* 0xffffe0241c0f7981 */ /* 0x000f62000c1e1500 */
[----:B--2---:R-:W-:Y:S01]  /*02a0*/  SHF.L.U32 R0, R0, 0x10, RZ ;  /* 0x0000001000007819 */ /* 0x004fe200000006ff */
[----:B---3--:R-:W-:Y:S01]  /*02b0*/  IMAD.U32 R3, R3, 0x10000, RZ ;  /* 0x0001000003037824 */ /* 0x008fe200078e00ff */
[----:B----4-:R-:W-:-:S03]  /*02c0*/  SHF.L.U32 R19, R6, 0x10, RZ ;  /* 0x0000001006137819 */ /* 0x010fc600000006ff */
[----:B------:R-:W-:Y:S01]  /*02d0*/  FFMA R0, R0, R3, RZ ;  /* 0x0000000300007223 */ /* 0x000fe200000000ff */
[----:B------:R-:W2:Y:S01]  /*02e0*/  LDG.E.U16 R6, desc[UR36][R16.64+0xe] ;  /* 0x00000e2410067981 */ /* 0x000ea2000c1e1500 */
[----:B-----5:R-:W-:-:S03]  /*02f0*/  IMAD.U32 R20, R7, 0x10000, RZ ;  /* 0x0001000007147824 */ /* 0x020fc600078e00ff */
[----:B------:R-:W3:Y:S01]  /*0300*/  LDG.E.U16 R7, desc[UR36][R28.64+-0x10] ;  /* 0xfffff0241c077981 */ /* 0x000ee2000c1e1500 */
[----:B------:R-:W-:Y:S01]  /*0310*/  FFMA R19, R19, R20, R0 ;  /* 0x0000001413137223 */ /* 0x000fe20000000000 */
[----:B------:R-:W-:Y:S02]  /*0320*/  SHF.L.U32 R20, R5, 0x10, RZ ;  /* 0x0000001005147819 */ /* 0x000fe400000006ff */
[----:B------:R-:W4:Y:S01]  /*0330*/  LDG.E.U16 R0, desc[UR36][R16.64+0x10] ;  /* 0x0000102410007981 */ /* 0x000f22000c1e1500 */
[----:B------:R-:W-:-:S03]  /*0340*/  IMAD.U32 R4, R4, 0x10000, RZ ;  /* 0x0001000004047824 */ /* 0x000fc600078e00ff */
[----:B------:R-:W5:Y:S01]  /*0350*/  LDG.E.U16 R3, desc[UR36][R28.64] ;  /* 0x000000241c037981 */ /* 0x000f62000c1e1500 */
[----:B------:R-:W-:-:S03]  /*0360*/  FFMA R19, R20, R4, R19 ;  /* 0x0000000414137223 */ /* 0x000fc60000000013 */
[----:B------:R-:W5:Y:S04]  /*0370*/  LDG.E.U16 R4, desc[UR36][R16.64+0x12] ;  /* 0x0000122410047981 */ /* 0x000f68000c1e1500 */
[----:B------:R-:W5:Y:S01]  /*0380*/  LDG.E.U16 R5, desc[UR36][R28.64+0x10] ;  /* 0x000010241c057981 */ /* 0x000f62000c1e1500 */
[----:B------:R-:W-:Y:S01]  /*0390*/  SHF.L.U32 R8, R8, 0x10, RZ ;  /* 0x0000001008087819 */ /* 0x000fe200000006ff */
[----:B------:R-:W-:-:S04]  /*03a0*/  IMAD.U32 R9, R9, 0x10000, RZ ;  /* 0x0001000009097824 */ /* 0x000fc800078e00ff */
[----:B------:R-:W-:Y:S01]  /*03b0*/  FFMA R8, R8, R9, R19 ;  /* 0x0000000908087223 */ /* 0x000fe20000000013 */
[----:B------:R-:W-:Y:S01]  /*03c0*/  SHF.L.U32 R9, R10, 0x10, RZ ;  /* 0x000000100a097819 */ /* 0x000fe200000006ff */
[----:B------:R-:W-:Y:S01]  /*03d0*/  IMAD.U32 R11, R11, 0x10000, RZ ;  /* 0x000100000b0b7824 */ /* 0x000fe200078e00ff */
[----:B------:R-:W5:Y:S01]  /*03e0*/  LDG.E.U16 R10, desc[UR36][R16.64+0x16] ;  /* 0x00001624100a7981 */ /* 0x000f62000c1e1500 */
[----:B------:R-:W-:Y:S02]  /*03f0*/  SHF.L.U32 R19, R12, 0x10, RZ ;  /* 0x000000100c137819 */ /* 0x000fe400000006ff */
[----:B------:R-:W-:Y:S01]  /*0400*/  FFMA R8, R9, R11, R8 ;  /* 0x0000000b09087223 */ /* 0x000fe20000000008 */
[----:B------:R-:W-:Y:S01]  /*0410*/  IMAD.U32 R13, R13, 0x10000, RZ ;  /* 0x000100000d0d7824 */ /* 0x000fe200078e00ff */
[----:B------:R-:W5:Y:S01]  /*0420*/  LDG.E.U16 R11, desc[UR36][R28.64+0x20] ;  /* 0x000020241c0b7981 */ /* 0x000f62000c1e1500 */
[----:B------:R-:W-:Y:S02]  /*0430*/  SHF.L.U32 R9, R14, 0x10, RZ ;  /* 0x000000100e097819 */ /* 0x000fe400000006ff */
[----:B------:R-:W-:Y:S01]  /*0440*/  FFMA R8, R19, R13, R8 ;  /* 0x0000000d13087223 */ /* 0x000fe20000000008 */
[----:B------:R-:W-:-:S04]  /*0450*/  IMAD.U32 R15, R15, 0x10000, RZ ;  /* 0x000100000f0f7824 */ /* 0x000fc800078e00ff */
[----:B------:R-:W-:Y:S02]  /*0460*/  FFMA R15, R9, R15, R8 ;  /* 0x0000000f090f7223 */ /* 0x000fe40000000008 */
[----:B------:R-:W5:Y:S04]  /*0470*/  LDG.E.U16 R8, desc[UR36][R16.64+0x14] ;  /* 0x0000142410087981 */ /* 0x000f68000c1e1500 */
[----:B------:R-:W5:Y:S01]  /*0480*/  LDG.E.U16 R9, desc[UR36][R28.64+0x30] ;  /* 0x000030241c097981 */ /* 0x000f62000c1e1500 */
[----:B--2---:R-:W-:-:S03]  /*0490*/  SHF.L.U32 R12, R6, 0x10, RZ ;  /* 0x00000010060c7819 */ /* 0x004fc600000006ff */
[----:B------:R-:W2:Y:S01]  /*04a0*/  LDG.E.U16 R6, desc[UR36][R28.64+0x40] ;  /* 0x000040241c067981 */ /* 0x000ea2000c1e1500 */
[----:B---3--:R-:W-:-:S03]  /*04b0*/  IMAD.U32 R13, R7, 0x10000, RZ ;  /* 0x00010000070d7824 */ /* 0x008fc600078e00ff */
[----:B------:R-:W3:Y:S01]  /*04c0*/  LDG.E.U16 R7, desc[UR36][R16.64+0x18] ;  /* 0x0000182410077981 */ /* 0x000ee2000c1e1500 */
[----:B----4-:R-:W-:Y:S01]  /*04d0*/  SHF.L.U32 R19, R0, 0x10, RZ ;  /* 0x0000001000137819 */ /* 0x010fe200000006ff */
[----:B------:R-:W-:Y:S02]  /*04e0*/  FFMA R12, R12, R13, R15 ;  /* 0x0000000d0c0c7223 */ /* 0x000fe4000000000f */
[----:B------:R-:W4:Y:S01]  /*04f0*/  LDG.E.U16 R0, desc[UR36][R16.64+0x1a] ;  /* 0x00001a2410007981 */ /* 0x000f22000c1e1500 */
[----:B-----5:R-:W-:-:S03]  /*0500*/  IMAD.U32 R14, R3, 0x10000, RZ ;  /* 0x00010000030e7824 */ /* 0x020fc600078e00ff */
[----:B------:R-:W5:Y:S01]  /*0510*/  LDG.E.U16 R3, desc[UR36][R28.64+0x50] ;  /* 0x000050241c037981 */ /* 0x000f62000c1e1500 */
[----:B------:R-:W-:Y:S01]  /*0520*/  SHF.L.U32 R4, R4, 0x10, RZ ;  /* 0x0000001004047819 */ /* 0x000fe200000006ff */
[----:B------:R-:W-:Y:S02]  /*0530*/  FFMA R19, R19, R14, R12 ;  /* 0x0000000e13137223 */ /* 0x000fe4000000000c */
[----:B------:R-:W5:Y:S01]  /*0540*/  LDG.E.U16 R13, desc[UR36][R28.64+0x60] ;  /* 0x000060241c0d7981 */ /* 0x000f62000c1e1500 */
[----:B------:R-:W-:-:S03]  /*0550*/  IMAD.U32 R5, R5, 0x10000, RZ ;  /* 0x0001000005057824 */ /* 0x000fc600078e00ff */
[----:B------:R-:W5:Y:S01]  /*0560*/  LDG.E.U16 R12, desc[UR36][R16.64+0x1c] ;  /* 0x00001c24100c7981 */ /* 0x000f62000c1e1500 */
[----:B------:R-:W-:Y:S01]  /*0570*/  FFMA R19, R4, R5, R19 ;  /* 0x0000000504137223 */ /* 0x000fe20000000013 */
[----:B------:R-:W-:Y:S02]  /*0580*/  MOV R4, R24 ;  /* 0x0000001800047202 */ /* 0x000fe40000000f00 */
[----:B------:R-:W5:Y:S01]  /*0590*/  LDG.E.U16 R14, desc[UR36][R16.64+0x1e] ;  /* 0x00001e24100e7981 */ /* 0x000f62000c1e1500 */
[----:B------:R-:W-:-:S03]  /*05a0*/  IMAD.MOV.U32 R5, RZ, RZ, R23 ;  /* 0x000000ffff057224 */ /* 0x000fc600078e0017 */
[----:B------:R-:W5:Y:S04]  /*05b0*/  LDG.E.U16 R15, desc[UR36][R28.64+0x70] ;  /* 0x000070241c0f7981 */ /* 0x000f68000c1e1500 */
[----:B------:R-:W5:Y:S01]  /*05c0*/  LDG.E.U16 R4, desc[UR36][R4.64] ;  /* 0x0000002404047981 */ /* 0x000f62000c1e1500 */
[----:B------:R-:W-:Y:S01]  /*05d0*/  IMAD.U32 R11, R11, 0x10000, RZ ;  /* 0x000100000b0b7824 */ /* 0x000fe200078e00ff */
[----:B------:R-:W-:Y:S02]  /*05e0*/  SHF.L.U32 R21, R10, 0x10, RZ ;  /* 0x000000100a157819 */ /* 0x000fe400000006ff */
[----:B------:R-:W-:Y:S01]  /*05f0*/  SHF.L.U32 R8, R8, 0x10, RZ ;  /* 0x0000001008087819 */ /* 0x000fe200000006ff */
[----:B------:R-:W-:-:S04]  /*0600*/  IMAD.U32 R9, R9, 0x10000, RZ ;  /* 0x0001000009097824 */ /* 0x000fc800078e00ff */
[----:B------:R-:W-:-:S04]  /*0610*/  FFMA R8, R8, R11, R19 ;  /* 0x0000000b08087223 */ /* 0x000fc80000000013 */
[----:B------:R-:W-:Y:S01]  /*0620*/  FFMA R8, R21, R9, R8 ;  /* 0x0000000915087223 */ /* 0x000fe20000000008 */
[----:B------:R-:W-:Y:S01]  /*0630*/  UMOV UR4, 0x47ae147b ;  /* 0x47ae147b00047882 */ /* 0x000fe20000000000 */
[----:B------:R-:W-:Y:S01]  /*0640*/  UMOV UR5, 0x3f847ae1 ;  /* 0x3f847ae100057882 */ /* 0x000fe20000000000 */
[----:B------:R-:W-:Y:S01]  /*0650*/  IADD3 R22, PT, PT, R22, 0x1, RZ ;  /* 0x0000000116167810 */ /* 0x000fe20007ffe0ff */
[----:B------:R-:W-:Y:S03]  /*0660*/  BSSY.RECONVERGENT B6, `(.L_x_8) ;  /* 0x000002a000067945 */ /* 0x000fe60003800200 */
[----:B------:R-:W-:-:S04]  /*0670*/  ISETP.NE.AND P1, PT, R22, 0x8, PT ;  /* 0x000000081600780c */ /* 0x000fc80003f25270 */
[----:B------:R-:W-:Y:S01]  /*0680*/  P2R R26, PR, RZ, 0x2 ;  /* 0x00000002ff1a7803 */ /* 0x000fe20000000000 */
[----:B--2---:R-:W-:Y:S01]  /*0690*/  IMAD.U32 R6, R6, 0x10000, RZ ;  /* 0x0001000006067824 */ /* 0x004fe200078e00ff */
[----:B---3--:R-:W-:Y:S02]  /*06a0*/  SHF.L.U32 R7, R7, 0x10, RZ ;  /* 0x0000001007077819 */ /* 0x008fe400000006ff */
[----:B----4-:R-:W-:-:S03]  /*06b0*/  SHF.L.U32 R9, R0, 0x10, RZ ;  /* 0x0000001000097819 */ /* 0x010fc600000006ff */
[----:B------:R-:W-:Y:S01]  /*06c0*/  FFMA R6, R7, R6, R8 ;  /* 0x0000000607067223 */ /* 0x000fe20000000008 */
[----:B-----5:R-:W-:Y:S02]  /*06d0*/  IMAD.U32 R3, R3, 0x10000, RZ ;  /* 0x0001000003037824 */ /* 0x020fe400078e00ff */
[----:B------:R-:W-:Y:S02]  /*06e0*/  IMAD.U32 R13, R13, 0x10000, RZ ;  /* 0x000100000d0d7824 */ /* 0x000fe400078e00ff */
[----:B------:R-:W-:Y:S01]  /*06f0*/  FFMA R3, R9, R3, R6 ;  /* 0x0000000309037223 */ /* 0x000fe20000000006 */
[----:B------:R-:W-:Y:S02]  /*0700*/  SHF.L.U32 R12, R12, 0x10, RZ ;  /* 0x000000100c0c7819 */ /* 0x000fe400000006ff */
[----:B------:R-:W-:-:S03]  /*0710*/  SHF.L.U32 R14, R14, 0x10, RZ ;  /* 0x000000100e0e7819 */ /* 0x000fc600000006ff */
[----:B------:R-:W-:Y:S01]  /*0720*/  FFMA R3, R12, R13, R3 ;  /* 0x0000000d0c037223 */ /* 0x000fe20000000003 */
[----:B------:R-:W-:Y:S01]  /*0730*/  SHF.L.U32 R15, R15, 0x10, RZ ;  /* 0x000000100f0f7819 */ /* 0x000fe200000006ff */
[----:B------:R-:W-:-:S04]  /*0740*/  IMAD.U32 R10, R4, 0x10000, RZ ;  /* 0x00010000040a7824 */ /* 0x000fc800078e00ff */
[----:B------:R-:W-:-:S04]  /*0750*/  FFMA R19, R14, R15, R3 ;  /* 0x0000000f0e137223 */ /* 0x000fc80000000003 */
[----:B------:R-:W-:-:S06]  /*0760*/  FADD R4, R19, -R10 ;  /* 0x8000000a13047221 */ /* 0x000fcc0000000000 */
[----:B------:R-:W0:Y:S02]  /*0770*/  F2F.F64.F32 R4, |R4| ;  /* 0x4000000400047310 */ /* 0x000e240000201800 */
[----:B0-----:R-:W-:-:S14]  /*0780*/  DSETP.GT.AND P0, PT, R4, UR4, PT ;  /* 0x0000000404007e2a */ /* 0x001fdc000bf04000 */
[----:B------:R-:W-:Y:S05]  /*0790*/  @!P0 BRA `(.L_x_9) ;  /* 0x0000000000588947 */ /* 0x000fea0003800000 */
[----:B------:R-:W0:Y:S01]  /*07a0*/  F2F.F64.F32 R10, R10 ;  /* 0x0000000a000a7310 */ /* 0x000e220000201800 */
[----:B------:R-:W-:Y:S01]  /*07b0*/  MOV R8, 0x8 ;  /* 0x0000000800087802 */ /* 0x000fe20000000f00 */
[----:B------:R-:W1:Y:S01]  /*07c0*/  LDCU.64 UR4, c[0x4][URZ] ;  /* 0x01000000ff0477ac */ /* 0x000e620008000a00 */
[----:B------:R-:W-:Y:S02]  /*07d0*/  MOV R6, R18 ;  /* 0x0000001200067202 */ /* 0x000fe40000000f00 */
[----:B------:R-:W-:Y:S02]  /*07e0*/  MOV R7, R2 ;  /* 0x0000000200077202 */ /* 0x000fe40000000f00 */
[----:B------:R-:W2:Y:S01]  /*07f0*/  LDC.64 R8, c[0x4][R8] ;  /* 0x0100000008087b82 */ /* 0x000ea20000000a00 */
[----:B0-----:R0:W-:Y:S01]  /*0800*/  STL.64 [R1], R10 ;  /* 0x0000000a01007387 */ /* 0x0011e20000100a00 */
[----:B-1----:R-:W-:Y:S01]  /*0810*/  MOV R4, UR4 ;  /* 0x0000000400047c02 */ /* 0x002fe20008000f00 */
[----:B------:R-:W-:-:S07]  /*0820*/  IMAD.U32 R5, RZ, RZ, UR5 ;  /* 0x00000005ff057e24 */ /* 0x000fce000f8e00ff */
[----:B------:R-:W-:-:S07]  /*0830*/  LEPC R20, `(.L_x_10) ;  /* 0x000000001014794e */ /* 0x000fce0000000000 */
[----:B0-2---:R-:W-:Y:S05]  /*0840*/  CALL.ABS.NOINC R8 ;  /* 0x0000000008007343 */ /* 0x005fea0003c00000 */
.L_x_10:
[----:B------:R-:W0:Y:S01]  /*0850*/  F2F.F64.F32 R10, R19 ;  /* 0x00000013000a7310 */ /* 0x000e220000201800 */
[----:B------:R-:W-:Y:S01]  /*0860*/  MOV R8, 0x8 ;  /* 0x0000000800087802 */ /* 0x000fe20000000f00 */
[----:B------:R-:W1:Y:S01]  /*0870*/  LDCU.64 UR4, c[0x4][URZ] ;  /* 0x01000000ff0477ac */ /* 0x000e620008000a00 */
[----:B------:R-:W-:Y:S01]  /*0880*/  MOV R6, R18 ;  /* 0x0000001200067202 */ /* 0x000fe20000000f00 */
[----:B------:R-:W-:-:S03]  /*0890*/  IMAD.MOV.U32 R7, RZ, RZ, R2 ;  /* 0x000000ffff077224 */ /* 0x000fc600078e0002 */
[----:B------:R-:W2:Y:S01]  /*08a0*/  LDC.64 R8, c[0x4][R8] ;  /* 0x0100000008087b82 */ /* 0x000ea20000000a00 */
[----:B0-----:R0:W-:Y:S01]  /*08b0*/  STL.64 [R1], R10 ;  /* 0x0000000a01007387 */ /* 0x0011e20000100a00 */
[----:B-1----:R-:W-:Y:S01]  /*08c0*/  IMAD.U32 R4, RZ, RZ, UR4 ;  /* 0x00000004ff047e24 */ /* 0x002fe2000f8e00ff */
[----:B------:R-:W-:-:S07]  /*08d0*/  MOV R5, UR5 ;  /* 0x0000000500057c02 */ /* 0x000fce0008000f00 */
[----:B------:R-:W-:-:S07]  /*08e0*/  LEPC R20, `(.L_x_9) ;  /* 0x000000001014794e */ /* 0x000fce0000000000 */
[----:B0-2---:R-:W-:Y:S05]  /*08f0*/  CALL.ABS.NOINC R8 ;  /* 0x0000000008007343 */ /* 0x005fea0003c00000 */
.L_x_9:
[----:B------:R-:W-:Y:S05]  /*0900*/  BSYNC.RECONVERGENT B6 ;  /* 0x0000000000067941 */ /* 0x000fea0003800200 */
.L_x_8:
[----:B------:R-:W-:Y:S02]  /*0910*/  ISETP.NE.AND P6, PT, R26, RZ, PT ;  /* 0x000000ff1a00720c */ /* 0x000fe40003fc5270 */
[----:B------:R-:W-:Y:S02]  /*0920*/  IADD3 R24, P0, PT, R24, 0x2, RZ ;  /* 0x0000000218187810 */ /* 0x000fe40007f1e0ff */
[----:B------:R-:W-:Y:S02]  /*0930*/  IADD3 R28, P1, PT, R28, 0x2, RZ ;  /* 0x000000021c1c7810 */ /* 0x000fe40007f3e0ff */
[----:B------:R-:W-:Y:S02]  /*0940*/  IADD3.X R23, PT, PT, RZ, R23, RZ, P0, !PT ;  /* 0x00000017ff177210 */ /* 0x000fe400007fe4ff */
[----:B------:R-:W-:-:S05]  /*0950*/  IADD3.X R29, PT, PT, RZ, R29, RZ, P1, !PT ;  /* 0x0000001dff1d7210 */ /* 0x000fca0000ffe4ff */
[----:B------:R-:W-:Y:S05]  /*0960*/  @P6 BRA `(.L_x_11) ;  /* 0xfffffff800146947 */ /* 0x000fea000383ffff */
[----:B------:R-:W-:Y:S05]  /*0970*/  BSYNC.RECONVERGENT B7 ;  /* 0x0000000000077941 */ /* 0x000fea0003800200 */
.L_x_7:
[----:B------:R-:W-:-:S13]  /*0980*/  ISETP.NE.AND P6, PT, R27, RZ, PT ;  /* 0x000000ff1b00720c */ /* 0x000fda0003fc5270 */
[----:B------:R-:W-:Y:S05]  /*0990*/  @P6 BRA `(.L_x_12) ;  /* 0xfffffff400c46947 */ /* 0x000fea000383ffff */
[----:B------:R-:W-:Y:S05]  /*09a0*/  EXIT ;  /* 0x000000000000794d */ /* 0x000fea0003800000 */
.L_x_13:
        /* <DEDUP_REMOVED lines=13> */
.L_x_33:


//--------------------- .text._Z6kernelPK13__nv_bfloat16S1_PS_ --------------------------
	.section	.text._Z6kernelPK13__nv_bfloat16S1_PS_,"ax",@progbits
	.align	128
        .global         _Z6kernelPK13__nv_bfloat16S1_PS_
        .type           _Z6kernelPK13__nv_bfloat16S1_PS_,@function
        .size           _Z6kernelPK13__nv_bfloat16S1_PS_,(.L_x_34 - _Z6kernelPK13__nv_bfloat16S1_PS_)
        .other          _Z6kernelPK13__nv_bfloat16S1_PS_,@"STO_CUDA_ENTRY STV_DEFAULT"
_Z6kernelPK13__nv_bfloat16S1_PS_:
.text._Z6kernelPK13__nv_bfloat16S1_PS_:
[----:B------:R-:W-:Y:S08]  /*0000*/  LDC R1, c[0x0][0x37c] ;  /* 0x0000df00ff017b82 */ /* 0x000ff00000000800 */
[----:B------:R-:W0:Y:S01]  /*0010*/  LDC R0, c[0x0][0x360] ;  /* 0x0000d800ff007b82 */ /* 0x000e220000000800 */
[----:B------:R-:W1:Y:S01]  /*0020*/  S2R R7, SR_TID.X ;  /* 0x0000000000077919 */ /* 0x000e620000002100 */
[----:B------:R-:W2:Y:S01]  /*0030*/  LDCU.64 UR8, c[0x0][0x358] ;  /* 0x00006b00ff0877ac */ /* 0x000ea20008000a00 */
[----:B------:R-:W-:Y:S01]  /*0040*/  BSSY.RECONVERGENT B0, `(.L_x_14) ;  /* 0x0000031000007945 */ /* 0x000fe20003800200 */
[----:B0-----:R-:W0:Y:S01]  /*0050*/  I2F.U32.RP R3, R0 ;  /* 0x0000000000037306 */ /* 0x001e220000209000 */
[----:B-1----:R-:W-:-:S05]  /*0060*/  IMAD.IADD R2, R7, 0x1, R0 ;  /* 0x0000000107027824 */ /* 0x002fca00078e0200 */
[C---:B------:R-:W-:Y:S02]  /*0070*/  ISETP.GE.U32.AND P0, PT, R2.reuse, 0x100, PT ;  /* 0x000001000200780c */ /* 0x040fe40003f06070 */
[----:B0-----:R-:W0:Y:S01]  /*0080*/  MUFU.RCP R3, R3 ;  /* 0x0000000300037308 */ /* 0x001e220000001000 */
[----:B------:R-:W-:Y:S02]  /*0090*/  VIMNMX.U32 R9, PT, PT, R2, 0x100, !PT ;  /* 0x0000010002097848 */ /* 0x000fe40007fe0000 */
[----:B------:R-:W-:-:S04]  /*00a0*/  SEL R6, RZ, 0x1, P0 ;  /* 0x00000001ff067807 */ /* 0x000fc80000000000 */
[----:B------:R-:W-:Y:S01]  /*00b0*/  IADD3 R9, PT, PT, R9, -R2, -R6 ;  /* 0x8000000209097210 */ /* 0x000fe20007ffe806 */
[----:B0-----:R-:W-:-:S04]  /*00c0*/  VIADD R4, R3, 0xffffffe ;  /* 0x0ffffffe03047836 */ /* 0x001fc80000000000 */
[----:B------:R0:W1:Y:S02]  /*00d0*/  F2I.FTZ.U32.TRUNC.NTZ R5, R4 ;  /* 0x0000000400057305 */ /* 0x000064000021f000 */
[----:B0-----:R-:W-:Y:S01]  /*00e0*/  MOV R4, RZ ;  /* 0x000000ff00047202 */ /* 0x001fe20000000f00 */
[----:B-1----:R-:W-:-:S04]  /*00f0*/  IMAD.MOV R11, RZ, RZ, -R5 ;  /* 0x000000ffff0b7224 */ /* 0x002fc800078e0a05 */
[----:B------:R-:W-:-:S04]  /*0100*/  IMAD R11, R11, R0, RZ ;  /* 0x000000000b0b7224 */ /* 0x000fc800078e02ff */
[----:B------:R-:W-:-:S06]  /*0110*/  IMAD.HI.U32 R3, R5, R11, R4 ;  /* 0x0000000b05037227 */ /* 0x000fcc00078e0004 */
[----:B------:R-:W-:-:S04]  /*0120*/  IMAD.HI.U32 R5, R3, R9, RZ ;  /* 0x0000000903057227 */ /* 0x000fc800078e00ff */
[----:B------:R-:W-:-:S04]  /*0130*/  IMAD.MOV R4, RZ, RZ, -R5 ;  /* 0x000000ffff047224 */ /* 0x000fc800078e0a05 */
[----:B------:R-:W-:Y:S01]  /*0140*/  IMAD R9, R0, R4, R9 ;  /* 0x0000000400097224 */ /* 0x000fe200078e0209 */
[----:B------:R-:W-:-:S04]  /*0150*/  LOP3.LUT R4, RZ, R0, RZ, 0x33, !PT ;  /* 0x00000000ff047212 */ /* 0x000fc800078e33ff */
[----:B------:R-:W-:-:S13]  /*0160*/  ISETP.GE.U32.AND P0, PT, R9, R0, PT ;  /* 0x000000000900720c */ /* 0x000fda0003f06070 */
[----:B------:R-:W-:Y:S02]  /*0170*/  @P0 IMAD.IADD R9, R9, 0x1, -R0 ;  /* 0x0000000109090824 */ /* 0x000fe400078e0a00 */
[----:B------:R-:W-:Y:S01]  /*0180*/  @P0 VIADD R5, R5, 0x1 ;  /* 0x0000000105050836 */ /* 0x000fe20000000000 */
[----:B------:R-:W-:Y:S02]  /*0190*/  ISETP.NE.U32.AND P0, PT, R0, RZ, PT ;  /* 0x000000ff0000720c */ /* 0x000fe40003f05070 */
[----:B------:R-:W-:-:S13]  /*01a0*/  ISETP.GE.U32.AND P1, PT, R9, R0, PT ;  /* 0x000000000900720c */ /* 0x000fda0003f26070 */
[----:B------:R-:W-:-:S04]  /*01b0*/  @P1 IADD3 R5, PT, PT, R5, 0x1, RZ ;  /* 0x0000000105051810 */ /* 0x000fc80007ffe0ff */
[----:B------:R-:W-:-:S05]  /*01c0*/  SEL R5, R4, R5, !P0 ;  /* 0x0000000504057207 */ /* 0x000fca0004000000 */
[----:B------:R-:W-:Y:S02]  /*01d0*/  IMAD.IADD R6, R6, 0x1, R5 ;  /* 0x0000000106067824 */ /* 0x000fe400078e0205 */
[----:B------:R-:W-:-:S03]  /*01e0*/  IMAD.MOV.U32 R5, RZ, RZ, R7 ;  /* 0x000000ffff057224 */ /* 0x000fc600078e0007 */
[----:B------:R-:W-:Y:S02]  /*01f0*/  LOP3.LUT R8, R6, 0x3, RZ, 0xc0, !PT ;  /* 0x0000000306087812 */ /* 0x000fe400078ec0ff */
[----:B------:R-:W-:Y:S02]  /*0200*/  ISETP.GT.U32.AND P1, PT, R5, 0x7f, PT ;  /* 0x0000007f0500780c */ /* 0x000fe40003f24070 */
[----:B------:R-:W-:Y:S02]  /*0210*/  ISETP.NE.AND P3, PT, R8, 0x3, PT ;  /* 0x000000030800780c */ /* 0x000fe40003f65270 */
[----:B------:R-:W-:-:S11]  /*0220*/  ISETP.GE.U32.AND P2, PT, R6, 0x3, PT ;  /* 0x000000030600780c */ /* 0x000fd60003f46070 */
[----:B--2---:R-:W-:Y:S05]  /*0230*/  @!P3 BRA `(.L_x_15) ;  /* 0x000000000044b947 */ /* 0x004fea0003800000 */
[----:B------:R-:W0:Y:S01]  /*0240*/  S2UR UR5, SR_CgaCtaId ;  /* 0x00000000000579c3 */ /* 0x000e220000008800 */
[----:B------:R-:W-:Y:S01]  /*0250*/  VIADD R6, R6, 0x1 ;  /* 0x0000000106067836 */ /* 0x000fe20000000000 */
[----:B------:R-:W-:-:S04]  /*0260*/  UMOV UR4, 0x400 ;  /* 0x0000040000047882 */ /* 0x000fc80000000000 */
[----:B------:R-:W-:Y:S02]  /*0270*/  LOP3.LUT R6, R6, 0x3, RZ, 0xc0, !PT ;  /* 0x0000000306067812 */ /* 0x000fe400078ec0ff */
[----:B------:R-:W1:Y:S03]  /*0280*/  LDC.64 R8, c[0x0][0x380] ;  /* 0x0000e000ff087b82 */ /* 0x000e660000000a00 */
[C---:B------:R-:W-:Y:S01]  /*0290*/  IMAD R7, R6.reuse, R0, R5 ;  /* 0x0000000006077224 */ /* 0x040fe200078e0205 */
[----:B------:R-:W-:Y:S01]  /*02a0*/  IADD3 R6, PT, PT, -R6, RZ, RZ ;  /* 0x000000ff06067210 */ /* 0x000fe20007ffe1ff */
[----:B0-----:R-:W-:-:S06]  /*02b0*/  ULEA UR4, UR5, UR4, 0x18 ;  /* 0x0000000405047291 */ /* 0x001fcc000f8ec0ff */
[C---:B------:R-:W-:Y:S01]  /*02c0*/  LEA R11, R5.reuse, UR4, 0x1 ;  /* 0x00000004050b7c11 */ /* 0x040fe2000f8e08ff */
[----:B-1----:R-:W-:-:S07]  /*02d0*/  IMAD.WIDE.U32 R8, R5, 0x2, R8 ;  /* 0x0000000205087825 */ /* 0x002fce00078e0008 */
.L_x_16:
[----:B------:R0:W2:Y:S01]  /*02e0*/  LDG.E.U16 R10, desc[UR8][R8.64] ;  /* 0x00000008080a7981 */ /* 0x0000a2000c1e1500 */
[----:B------:R-:W-:-:S05]  /*02f0*/  VIADD R6, R6, 0x1 ;  /* 0x0000000106067836 */ /* 0x000fca0000000000 */
[----:B------:R-:W-:Y:S01]  /*0300*/  ISETP.NE.AND P3, PT, R6, RZ, PT ;  /* 0x000000ff0600720c */ /* 0x000fe20003f65270 */
[C---:B0-----:R-:W-:Y:S01]  /*0310*/  IMAD.WIDE.U32 R8, R0.reuse, 0x2, R8 ;  /* 0x0000000200087825 */ /* 0x041fe200078e0008 */
[----:B--2---:R0:W-:Y:S03]  /*0320*/  STS.U16 [R11], R10 ;  /* 0x0000000a0b007388 */ /* 0x0041e60000000400 */
[----:B0-----:R-:W-:-:S08]  /*0330*/  IMAD R11, R0, 0x2, R11 ;  /* 0x00000002000b7824 */ /* 0x001fd000078e020b */
[----:B------:R-:W-:Y:S05]  /*0340*/  @P3 BRA `(.L_x_16) ;  /* 0xfffffffc00e43947 */ /* 0x000fea000383ffff */
.L_x_15:
[----:B------:R-:W-:Y:S05]  /*0350*/  BSYNC.RECONVERGENT B0 ;  /* 0x0000000000007941 */ /* 0x000fea0003800200 */
.L_x_14:
[----:B------:R-:W-:Y:S04]  /*0360*/  BSSY.RECONVERGENT B0, `(.L_x_17) ;  /* 0x0000021000007945 */ /* 0x000fe80003800200 */
[----:B------:R-:W-:Y:S05]  /*0370*/  @!P2 BRA `(.L_x_18) ;  /* 0x00000000007ca947 */ /* 0x000fea0003800000 */
[----:B------:R-:W0:Y:S01]  /*0380*/  S2UR UR5, SR_CgaCtaId ;  /* 0x00000000000579c3 */ /* 0x000e220000008800 */
[----:B------:R-:W-:Y:S01]  /*0390*/  UMOV UR4, 0x400 ;  /* 0x0000040000047882 */ /* 0x000fe20000000000 */
[C-C-:B------:R-:W-:Y:S01]  /*03a0*/  IMAD R19, R0.reuse, 0x2, R7.reuse ;  /* 0x0000000200137824 */ /* 0x140fe200078e0207 */
[----:B------:R-:W-:Y:S01]  /*03b0*/  IADD3 R23, PT, PT, R7, R0, RZ ;  /* 0x0000000007177210 */ /* 0x000fe20007ffe0ff */
[----:B------:R-:W-:-:S04]  /*03c0*/  IMAD R21, R0, 0x3, R7 ;  /* 0x0000000300157824 */ /* 0x000fc800078e0207 */
[----:B------:R-:W1:Y:S01]  /*03d0*/  LDC.64 R8, c[0x0][0x380] ;  /* 0x0000e000ff087b82 */ /* 0x000e620000000a00 */
[----:B0-----:R-:W-:-:S06]  /*03e0*/  ULEA UR4, UR5, UR4, 0x18 ;  /* 0x0000000405047291 */ /* 0x001fcc000f8ec0ff */
[----:B------:R-:W-:-:S07]  /*03f0*/  LEA R25, R7, UR4, 0x1 ;  /* 0x0000000407197c11 */ /* 0x000fce000f8e08ff */
.L_x_19:
[----:B-1----:R-:W-:-:S04]  /*0400*/  IMAD.WIDE.U32 R10, R7, 0x2, R8 ;  /* 0x00000002070a7825 */ /* 0x002fc800078e0008 */
[--C-:B--2---:R-:W-:Y:S02]  /*0410*/  IMAD.WIDE.U32 R12, R23, 0x2, R8.reuse ;  /* 0x00000002170c7825 */ /* 0x104fe400078e0008 */
[----:B------:R-:W2:Y:S02]  /*0420*/  LDG.E.U16 R10, desc[UR8][R10.64] ;  /* 0x000000080a0a7981 */ /* 0x000ea4000c1e1500 */
[--C-:B------:R-:W-:Y:S02]  /*0430*/  IMAD.WIDE.U32 R14, R19, 0x2, R8.reuse ;  /* 0x00000002130e7825 */ /* 0x100fe400078e0008 */
[----:B------:R-:W3:Y:S02]  /*0440*/  LDG.E.U16 R13, desc[UR8][R12.64] ;  /* 0x000000080c0d7981 */ /* 0x000ee4000c1e1500 */
[----:B------:R-:W-:Y:S02]  /*0450*/  IMAD.WIDE.U32 R16, R21, 0x2, R8 ;  /* 0x0000000215107825 */ /* 0x000fe400078e0008 */
[----:B------:R-:W4:Y:S04]  /*0460*/  LDG.E.U16 R15, desc[UR8][R14.64] ;  /* 0x000000080e0f7981 */ /* 0x000f28000c1e1500 */
[----:B------:R-:W5:Y:S01]  /*0470*/  LDG.E.U16 R17, desc[UR8][R16.64] ;  /* 0x0000000810117981 */ /* 0x000f62000c1e1500 */
[----:B------:R-:W-:-:S02]  /*0480*/  IMAD R6, R0, 0x2, R25 ;  /* 0x0000000200067824 */ /* 0x000fc400078e0219 */
[C-C-:B------:R-:W-:Y:S02]  /*0490*/  IMAD R18, R0.reuse, 0x4, R25.reuse ;  /* 0x0000000400127824 */ /* 0x140fe400078e0219 */
[C---:B------:R-:W-:Y:S01]  /*04a0*/  IMAD R20, R0.reuse, 0x6, R25 ;  /* 0x0000000600147824 */ /* 0x040fe200078e0219 */
[----:B------:R-:W-:-:S04]  /*04b0*/  IADD3 R7, PT, PT, R0, R7, R0 ;  /* 0x0000000700077210 */ /* 0x000fc80007ffe000 */
[----:B------:R-:W-:-:S04]  /*04c0*/  IADD3 R7, PT, PT, R0, R7, R0 ;  /* 0x0000000700077210 */ /* 0x000fc80007ffe000 */
[----:B------:R-:W-:Y:S01]  /*04d0*/  ISETP.GE.U32.AND P2, PT, R7, 0x100, PT ;  /* 0x000001000700780c */ /* 0x000fe20003f46070 */
[C---:B------:R-:W-:Y:S01]  /*04e0*/  IMAD R19, R0.reuse, 0x4, R19 ;  /* 0x0000000400137824 */ /* 0x040fe200078e0213 */
[C---:B------:R-:W-:Y:S01]  /*04f0*/  LEA R21, R0.reuse, R21, 0x2 ;  /* 0x0000001500157211 */ /* 0x040fe200078e10ff */
[C---:B------:R-:W-:Y:S01]  /*0500*/  IMAD R23, R0.reuse, 0x4, R23 ;  /* 0x0000000400177824 */ /* 0x040fe200078e0217 */
[----:B--2---:R0:W-:Y:S04]  /*0510*/  STS.U16 [R25], R10 ;  /* 0x0000000a19007388 */ /* 0x0041e80000000400 */
[----:B---3--:R2:W-:Y:S04]  /*0520*/  STS.U16 [R6], R13 ;  /* 0x0000000d06007388 */ /* 0x0085e80000000400 */
[----:B----4-:R2:W-:Y:S04]  /*0530*/  STS.U16 [R18], R15 ;  /* 0x0000000f12007388 */ /* 0x0105e80000000400 */
[----:B-----5:R2:W-:Y:S01]  /*0540*/  STS.U16 [R20], R17 ;  /* 0x0000001114007388 */ /* 0x0205e20000000400 */
[----:B0-----:R-:W-:Y:S01]  /*0550*/  IMAD R25, R0, 0x8, R25 ;  /* 0x0000000800197824 */ /* 0x001fe200078e0219 */
[----:B------:R-:W-:Y:S06]  /*0560*/  @!P2 BRA `(.L_x_19) ;  /* 0xfffffffc00a4a947 */ /* 0x000fec000383ffff */
.L_x_18:
[----:B------:R-:W-:Y:S05]  /*0570*/  BSYNC.RECONVERGENT B0 ;  /* 0x0000000000007941 */ /* 0x000fea0003800200 */
.L_x_17:
[----:B------:R-:W-:Y:S04]  /*0580*/  BSSY.RECONVERGENT B0, `(.L_x_20) ;  /* 0x000004a000007945 */ /* 0x000fe80003800200 */
[----:B------:R-:W-:Y:S05]  /*0590*/  @P1 BRA `(.L_x_21) ;  /* 0x0000000400201947 */ /* 0x000fea0003800000 */
[C---:B------:R-:W-:Y:S01]  /*05a0*/  ISETP.GE.U32.AND P1, PT, R2.reuse, 0x80, PT ;  /* 0x000000800200780c */ /* 0x040fe20003f26070 */
[----:B------:R-:W-:Y:S01]  /*05b0*/  BSSY.RECONVERGENT B1, `(.L_x_22) ;  /* 0x0000025000017945 */ /* 0x000fe20003800200 */
[----:B------:R-:W-:Y:S01]  /*05c0*/  VIMNMX.U32 R7, PT, PT, R2, 0x80, !PT ;  /* 0x0000008002077848 */ /* 0x000fe20007fe0000 */
[----:B--2---:R-:W-:Y:S01]  /*05d0*/  IMAD.MOV.U32 R17, RZ, RZ, R5 ;  /* 0x000000ffff117224 */ /* 0x004fe200078e0005 */
[----:B------:R-:W-:-:S04]  /*05e0*/  SEL R6, RZ, 0x1, P1 ;  /* 0x00000001ff067807 */ /* 0x000fc80000800000 */
[----:B------:R-:W-:-:S05]  /*05f0*/  IADD3 R7, PT, PT, R7, -R2, -R6 ;  /* 0x8000000207077210 */ /* 0x000fca0007ffe806 */
[----:B------:R-:W-:-:S04]  /*0600*/  IMAD.HI.U32 R9, R3, R7, RZ ;  /* 0x0000000703097227 */ /* 0x000fc800078e00ff */
[----:B------:R-:W-:-:S04]  /*0610*/  IMAD.MOV R8, RZ, RZ, -R9 ;  /* 0x000000ffff087224 */ /* 0x000fc800078e0a09 */
[----:B------:R-:W-:-:S05]  /*0620*/  IMAD R7, R0, R8, R7 ;  /* 0x0000000800077224 */ /* 0x000fca00078e0207 */
[----:B------:R-:W-:-:S13]  /*0630*/  ISETP.GE.U32.AND P1, PT, R7, R0, PT ;  /* 0x000000000700720c */ /* 0x000fda0003f26070 */
[----:B------:R-:W-:Y:S01]  /*0640*/  @P1 IADD3 R7, PT, PT, R7, -R0, RZ ;  /* 0x8000000007071210 */ /* 0x000fe20007ffe0ff */
[----:B------:R-:W-:-:S03]  /*0650*/  @P1 VIADD R9, R9, 0x1 ;  /* 0x0000000109091836 */ /* 0x000fc60000000000 */
[----:B------:R-:W-:-:S13]  /*0660*/  ISETP.GE.U32.AND P2, PT, R7, R0, PT ;  /* 0x000000000700720c */ /* 0x000fda0003f46070 */
[----:B------:R-:W-:-:S05]  /*0670*/  @P2 VIADD R9, R9, 0x1 ;  /* 0x0000000109092836 */ /* 0x000fca0000000000 */
[----:B------:R-:W-:-:S04]  /*0680*/  SEL R9, R4, R9, !P0 ;  /* 0x0000000904097207 */ /* 0x000fc80004000000 */
[----:B------:R-:W-:-:S04]  /*0690*/  IADD3 R9, PT, PT, R6, R9, RZ ;  /* 0x0000000906097210 */ /* 0x000fc80007ffe0ff */
[C---:B------:R-:W-:Y:S02]  /*06a0*/  LOP3.LUT R6, R9.reuse, 0x3, RZ, 0xc0, !PT ;  /* 0x0000000309067812 */ /* 0x040fe400078ec0ff */
[----:B------:R-:W-:Y:S02]  /*06b0*/  ISETP.GE.U32.AND P2, PT, R9, 0x3, PT ;  /* 0x000000030900780c */ /* 0x000fe40003f46070 */
[----:B------:R-:W-:-:S13]  /*06c0*/  ISETP.NE.AND P1, PT, R6, 0x3, PT ;  /* 0x000000030600780c */ /* 0x000fda0003f25270 */
[----:B------:R-:W-:Y:S05]  /*06d0*/  @!P1 BRA `(.L_x_23) ;  /* 0x0000000000489947 */ /* 0x000fea0003800000 */
[----:B------:R-:W0:Y:S01]  /*06e0*/  S2UR UR5, SR_CgaCtaId ;  /* 0x00000000000579c3 */ /* 0x000e220000008800 */
[----:B------:R-:W-:Y:S01]  /*06f0*/  UMOV UR4, 0x400 ;  /* 0x0000040000047882 */ /* 0x000fe20000000000 */
[----:B------:R-:W-:Y:S01]  /*0700*/  VIADD R9, R9, 0x1 ;  /* 0x0000000109097836 */ /* 0x000fe20000000000 */
[----:B------:R-:W-:-:S04]  /*0710*/  UIADD3 UR4, UPT, UPT, UR4, 0x200, URZ ;  /* 0x0000020004047890 */ /* 0x000fc8000fffe0ff */
[----:B------:R-:W-:Y:S01]  /*0720*/  LOP3.LUT R9, R9, 0x3, RZ, 0xc0, !PT ;  /* 0x0000000309097812 */ /* 0x000fe200078ec0ff */
[----:B------:R-:W1:Y:S03]  /*0730*/  LDC.64 R6, c[0x0][0x388] ;  /* 0x0000e200ff067b82 */ /* 0x000e660000000a00 */
[C---:B------:R-:W-:Y:S01]  /*0740*/  IADD3 R8, PT, PT, -R9.reuse, RZ, RZ ;  /* 0x000000ff09087210 */ /* 0x040fe20007ffe1ff */
[----:B------:R-:W-:Y:S01]  /*0750*/  IMAD R17, R9, R0, R5 ;  /* 0x0000000009117224 */ /* 0x000fe200078e0205 */
[----:B0-----:R-:W-:-:S06]  /*0760*/  ULEA UR4, UR5, UR4, 0x18 ;  /* 0x0000000405047291 */ /* 0x001fcc000f8ec0ff */
[C---:B------:R-:W-:Y:S01]  /*0770*/  LEA R9, R5.reuse, UR4, 0x1 ;  /* 0x0000000405097c11 */ /* 0x040fe2000f8e08ff */
[----:B-1----:R-:W-:-:S07]  /*0780*/  IMAD.WIDE.U32 R6, R5, 0x2, R6 ;  /* 0x0000000205067825 */ /* 0x002fce00078e0006 */
.L_x_24:
[----:B------:R0:W2:Y:S01]  /*0790*/  LDG.E.U16 R10, desc[UR8][R6.64] ;  /* 0x00000008060a7981 */ /* 0x0000a2000c1e1500 */
[----:B------:R-:W-:-:S05]  /*07a0*/  VIADD R8, R8, 0x1 ;  /* 0x0000000108087836 */ /* 0x000fca0000000000 */
[----:B------:R-:W-:Y:S01]  /*07b0*/  ISETP.NE.AND P1, PT, R8, RZ, PT ;  /* 0x000000ff0800720c */ /* 0x000fe20003f25270 */
[C---:B0-----:R-:W-:Y:S01]  /*07c0*/  IMAD.WIDE.U32 R6, R0.reuse, 0x2, R6 ;  /* 0x0000000200067825 */ /* 0x041fe200078e0006 */
[----:B--2---:R0:W-:Y:S03]  /*07d0*/  STS.U16 [R9], R10 ;  /* 0x0000000a09007388 */ /* 0x0041e60000000400 */
[----:B0-----:R-:W-:-:S08]  /*07e0*/  IMAD R9, R0, 0x2, R9 ;  /* 0x0000000200097824 */ /* 0x001fd000078e0209 */
[----:B------:R-:W-:Y:S05]  /*07f0*/  @P1 BRA `(.L_x_24) ;  /* 0xfffffffc00e41947 */ /* 0x000fea000383ffff */
.L_x_23:
[----:B------:R-:W-:Y:S05]  /*0800*/  BSYNC.RECONVERGENT B1 ;  /* 0x0000000000017941 */ /* 0x000fea0003800200 */
.L_x_22:
[----:B------:R-:W-:Y:S05]  /*0810*/  @!P2 BRA `(.L_x_21) ;  /* 0x000000000080a947 */ /* 0x000fea0003800000 */
[----:B------:R-:W0:Y:S01]  /*0820*/  S2UR UR5, SR_CgaCtaId ;  /* 0x00000000000579c3 */ /* 0x000e220000008800 */
[----:B------:R-:W-:Y:S01]  /*0830*/  UMOV UR4, 0x400 ;  /* 0x0000040000047882 */ /* 0x000fe20000000000 */
[C---:B------:R-:W-:Y:S01]  /*0840*/  LEA R19, R0.reuse, R17, 0x1 ;  /* 0x0000001100137211 */ /* 0x040fe200078e08ff */
[----:B------:R-:W-:Y:S01]  /*0850*/  UIADD3 UR4, UPT, UPT, UR4, 0x200, URZ ;  /* 0x0000020004047890 */ /* 0x000fe2000fffe0ff */
[----:B------:R-:W-:Y:S02]  /*0860*/  IMAD R21, R0, 0x3, R17 ;  /* 0x0000000300157824 */ /* 0x000fe400078e0211 */
[----:B------:R-:W-:Y:S02]  /*0870*/  IMAD.IADD R23, R17, 0x1, R0 ;  /* 0x0000000111177824 */ /* 0x000fe400078e0200 */
[----:B------:R-:W1:Y:S01]  /*0880*/  LDC.64 R6, c[0x0][0x388] ;  /* 0x0000e200ff067b82 */ /* 0x000e620000000a00 */
[----:B0-----:R-:W-:-:S06]  /*0890*/  ULEA UR4, UR5, UR4, 0x18 ;  /* 0x0000000405047291 */ /* 0x001fcc000f8ec0ff */
[----:B------:R-:W-:-:S07]  /*08a0*/  LEA R25, R17, UR4, 0x1 ;  /* 0x0000000411197c11 */ /* 0x000fce000f8e08ff */
.L_x_25:
[----:B-1----:R-:W-:-:S04]  /*08b0*/  IMAD.WIDE.U32 R8, R17, 0x2, R6 ;  /* 0x0000000211087825 */ /* 0x002fc800078e0006 */
[--C-:B---3--:R-:W-:Y:S02]  /*08c0*/  IMAD.WIDE.U32 R10, R23, 0x2, R6.reuse ;  /* 0x00000002170a7825 */ /* 0x108fe400078e0006 */
[----:B------:R-:W2:Y:S02]  /*08d0*/  LDG.E.U16 R8, desc[UR8][R8.64] ;  /* 0x0000000808087981 */ /* 0x000ea4000c1e1500 */
[--C-:B------:R-:W-:Y:S02]  /*08e0*/  IMAD.WIDE.U32 R12, R19, 0x2, R6.reuse ;  /* 0x00000002130c7825 */ /* 0x100fe400078e0006 */
[----:B------:R-:W3:Y:S02]  /*08f0*/  LDG.E.U16 R11, desc[UR8][R10.64] ;  /* 0x000000080a0b7981 */ /* 0x000ee4000c1e1500 */
[----:B------:R-:W-:Y:S02]  /*0900*/  IMAD.WIDE.U32 R14, R21, 0x2, R6 ;  /* 0x00000002150e7825 */ /* 0x000fe400078e0006 */
[----:B------:R-:W4:Y:S04]  /*0910*/  LDG.E.U16 R13, desc[UR8][R12.64] ;  /* 0x000000080c0d7981 */ /* 0x000f28000c1e1500 */
[----:B------:R-:W5:Y:S01]  /*0920*/  LDG.E.U16 R15, desc[UR8][R14.64] ;  /* 0x000000080e0f7981 */ /* 0x000f62000c1e1500 */
[C-C-:B------:R-:W-:Y:S01]  /*0930*/  IMAD R16, R0.reuse, 0x2, R25.reuse ;  /* 0x0000000200107824 */ /* 0x140fe200078e0219 */
[C---:B------:R-:W-:Y:S01]  /*0940*/  LEA R18, R0.reuse, R25, 0x2 ;  /* 0x0000001900127211 */ /* 0x040fe200078e10ff */
        /* <DEDUP_REMOVED lines=13> */
.L_x_21:
[----:B------:R-:W-:Y:S05]  /*0a20*/  BSYNC.RECONVERGENT B0 ;  /* 0x0000000000007941 */ /* 0x000fea0003800200 */
.L_x_20:
[----:B------:R-:W0:Y:S01]  /*0a30*/  S2UR UR5, SR_CgaCtaId ;  /* 0x00000000000579c3 */ /* 0x000e220000008800 */
[----:B------:R-:W-:-:S07]  /*0a40*/  IMAD.SHL.U32 R7, R5, 0x10, RZ ;  /* 0x0000001005077824 */ /* 0x000fce00078e00ff */
[----:B------:R-:W-:Y:S01]  /*0a50*/  BAR.SYNC.DEFER_BLOCKING 0x0 ;  /* 0x0000000000007b1d */ /* 0x000fe20000010000 */
[----:B--2---:R-:W-:Y:S02]  /*0a60*/  SHF.R.U32.HI R6, RZ, 0x1, R5 ;  /* 0x00000001ff067819 */ /* 0x004fe40000011605 */
[----:B------:R-:W-:Y:S02]  /*0a70*/  SHF.L.U32 R8, R5, 0x3, RZ ;  /* 0x0000000305087819 */ /* 0x000fe400000006ff */
[----:B------:R-:W-:Y:S01]  /*0a80*/  LOP3.LUT R7, R7, 0xf0, RZ, 0xc0, !PT ;  /* 0x000000f007077812 */ /* 0x000fe200078ec0ff */
[----:B------:R-:W-:Y:S01]  /*0a90*/  UMOV UR4, 0x400 ;  /* 0x0000040000047882 */ /* 0x000fe20000000000 */
[----:B------:R-:W-:Y:S01]  /*0aa0*/  LOP3.LUT R9, R8, 0x78, RZ, 0xc0, !PT ;  /* 0x0000007808097812 */ /* 0x000fe200078ec0ff */
[----:B------:R-:W-:Y:S01]  /*0ab0*/  UIADD3 UR6, UPT, UPT, UR4, 0x200, URZ ;  /* 0x0000020004067890 */ /* 0x000fe2000fffe0ff */
[----:B------:R-:W-:Y:S02]  /*0ac0*/  LOP3.LUT R6, R7, 0x8, R6, 0xf8, !PT ;  /* 0x0000000807067812 */ /* 0x000fe400078ef806 */
[----:B------:R-:W-:-:S03]  /*0ad0*/  ISETP.GT.U32.AND P1, PT, R5, 0x7f, PT ;  /* 0x0000007f0500780c */ /* 0x000fc60003f24070 */
[C---:B------:R-:W-:Y:S01]  /*0ae0*/  IMAD.IADD R9, R6.reuse, 0x1, -R9 ;  /* 0x0000000106097824 */ /* 0x040fe200078e0a09 */
[----:B0-----:R-:W-:Y:S02]  /*0af0*/  ULEA UR6, UR5, UR6, 0x18 ;  /* 0x0000000605067291 */ /* 0x001fe4000f8ec0ff */
[----:B------:R-:W-:Y:S02]  /*0b00*/  ULEA UR7, UR5, UR4, 0x18 ;  /* 0x0000000405077291 */ /* 0x000fe4000f8ec0ff */
[----:B------:R-:W-:Y:S02]  /*0b10*/  UIADD3 UR4, UPT, UPT, UR4, 0x300, URZ ;  /* 0x0000030004047890 */ /* 0x000fe4000fffe0ff */
[----:B------:R-:W-:Y:S02]  /*0b20*/  LEA R12, R9, UR6, 0x1 ;  /* 0x00000006090c7c11 */ /* 0x000fe4000f8e08ff */
[----:B------:R-:W-:Y:S01]  /*0b30*/  LEA R6, R6, UR7, 0x1 ;  /* 0x0000000706067c11 */ /* 0x000fe2000f8e08ff */
[----:B------:R-:W-:-:S03]  /*0b40*/  ULEA UR4, UR5, UR4, 0x18 ;  /* 0x0000000405047291 */ /* 0x000fc6000f8ec0ff */
[----:B---3--:R-:W-:Y:S03]  /*0b50*/  LDSM.16.MT88.2 R12, [R12] ;  /* 0x000000000c0c783b */ /* 0x008fe60000004100 */
[----:B------:R-:W-:Y:S01]  /*0b60*/  VIADD R7, R7, UR4 ;  /* 0x0000000407077c36 */ /* 0x000fe20008000000 */
[----:B------:R-:W0:Y:S02]  /*0b70*/  LDSM.16.M88.4 R8, [R6] ;  /* 0x000000000608783b */ /* 0x000e240000000200 */
[----:B0-----:R-:W-:-:S15]  /*0b80*/  HMMA.16816.F32.BF16 R8, R8, R12, RZ ;  /* 0x0000000c0808723c */ /* 0x001fde00000418ff */
[----:B------:R-:W-:-:S04]  /*0b90*/  NOP ;  /* 0x0000000000007918 */ /* 0x000fc80000000000 */
[----:B------:R-:W-:Y:S02]  /*0ba0*/  F2FP.BF16.F32.PACK_AB R8, R9, R8 ;  /* 0x000000080908723e */ /* 0x000fe400000010ff */
[----:B------:R-:W-:Y:S01]  /*0bb0*/  F2FP.BF16.F32.PACK_AB R9, R11, R10 ;  /* 0x0000000a0b09723e */ /* 0x000fe200000010ff */
[----:B------:R-:W-:Y:S06]  /*0bc0*/  BAR.SYNC.DEFER_BLOCKING 0x0 ;  /* 0x0000000000007b1d */ /* 0x000fec0000010000 */
[----:B------:R0:W-:Y:S01]  /*0bd0*/  STSM.16.M88.2 [R7], R8 ;  /* 0x0000000807007844 */ /* 0x0001e20000000100 */
[----:B------:R-:W-:Y:S05]  /*0be0*/  @P1 EXIT ;  /* 0x000000000000194d */ /* 0x000fea0003800000 */
[C---:B------:R-:W-:Y:S01]  /*0bf0*/  ISETP.GE.U32.AND P1, PT, R2.reuse, 0x80, PT ;  /* 0x000000800200780c */ /* 0x040fe20003f26070 */
[----:B------:R-:W-:Y:S01]  /*0c00*/  BSSY.RECONVERGENT B0, `(.L_x_26) ;  /* 0x0000020000007945 */ /* 0x000fe20003800200 */
[----:B0-----:R-:W-:Y:S02]  /*0c10*/  VIMNMX.U32 R7, PT, PT, R2, 0x80, !PT ;  /* 0x0000008002077848 */ /* 0x001fe40007fe0000 */
[----:B------:R-:W-:-:S04]  /*0c20*/  SEL R6, RZ, 0x1, P1 ;  /* 0x00000001ff067807 */ /* 0x000fc80000800000 */
[----:B------:R-:W-:-:S05]  /*0c30*/  IADD3 R7, PT, PT, R7, -R2, -R6 ;  /* 0x8000000207077210 */ /* 0x000fca0007ffe806 */
[----:B------:R-:W-:-:S05]  /*0c40*/  IMAD.HI.U32 R3, R3, R7, RZ ;  /* 0x0000000703037227 */ /* 0x000fca00078e00ff */
[----:B------:R-:W-:-:S05]  /*0c50*/  IADD3 R2, PT, PT, -R3, RZ, RZ ;  /* 0x000000ff03027210 */ /* 0x000fca0007ffe1ff */
[----:B------:R-:W-:-:S05]  /*0c60*/  IMAD R7, R0, R2, R7 ;  /* 0x0000000200077224 */ /* 0x000fca00078e0207 */
[----:B------:R-:W-:-:S13]  /*0c70*/  ISETP.GE.U32.AND P1, PT, R7, R0, PT ;  /* 0x000000000700720c */ /* 0x000fda0003f26070 */
[----:B------:R-:W-:Y:S02]  /*0c80*/  @P1 IMAD.IADD R7, R7, 0x1, -R0 ;  /* 0x0000000107071824 */ /* 0x000fe400078e0a00 */
[----:B------:R-:W-:-:S03]  /*0c90*/  @P1 VIADD R3, R3, 0x1 ;  /* 0x0000000103031836 */ /* 0x000fc60000000000 */
[----:B------:R-:W-:-:S13]  /*0ca0*/  ISETP.GE.U32.AND P2, PT, R7, R0, PT ;  /* 0x000000000700720c */ /* 0x000fda0003f46070 */
[----:B------:R-:W-:-:S04]  /*0cb0*/  @P2 IADD3 R3, PT, PT, R3, 0x1, RZ ;  /* 0x0000000103032810 */ /* 0x000fc80007ffe0ff */
[----:B------:R-:W-:-:S05]  /*0cc0*/  SEL R3, R4, R3, !P0 ;  /* 0x0000000304037207 */ /* 0x000fca0004000000 */
[----:B------:R-:W-:-:S05]  /*0cd0*/  IMAD.IADD R6, R6, 0x1, R3 ;  /* 0x0000000106067824 */ /* 0x000fca00078e0203 */
[C---:B------:R-:W-:Y:S02]  /*0ce0*/  LOP3.LUT R2, R6.reuse, 0x3, RZ, 0xc0, !PT ;  /* 0x0000000306027812 */ /* 0x040fe400078ec0ff */
[----:B------:R-:W-:Y:S02]  /*0cf0*/  ISETP.GE.U32.AND P1, PT, R6, 0x3, PT ;  /* 0x000000030600780c */ /* 0x000fe40003f26070 */
[----:B------:R-:W-:-:S13]  /*0d00*/  ISETP.NE.AND P0, PT, R2, 0x3, PT ;  /* 0x000000030200780c */ /* 0x000fda0003f05270 */
[----:B------:R-:W-:Y:S05]  /*0d10*/  @!P0 BRA `(.L_x_27) ;  /* 0x0000000000388947 */ /* 0x000fea0003800000 */
[----:B------:R-:W0:Y:S01]  /*0d20*/  LDC.64 R2, c[0x0][0x390] ;  /* 0x0000e400ff027b82 */ /* 0x000e220000000a00 */
[----:B------:R-:W-:Y:S01]  /*0d30*/  VIADD R6, R6, 0x1 ;  /* 0x0000000106067836 */ /* 0x000fe20000000000 */
[----:B------:R-:W-:-:S04]  /*0d40*/  LEA R7, R5, UR4, 0x1 ;  /* 0x0000000405077c11 */ /* 0x000fc8000f8e08ff */
[----:B------:R-:W-:-:S04]  /*0d50*/  LOP3.LUT R6, R6, 0x3, RZ, 0xc0, !PT ;  /* 0x0000000306067812 */ /* 0x000fc800078ec0ff */
[----:B------:R-:W-:Y:S01]  /*0d60*/  IADD3 R4, PT, PT, -R6, RZ, RZ ;  /* 0x000000ff06047210 */ /* 0x000fe20007ffe1ff */
[----:B0-----:R-:W-:-:S04]  /*0d70*/  IMAD.WIDE.U32 R2, R5, 0x2, R2 ;  /* 0x0000000205027825 */ /* 0x001fc800078e0002 */
[----:B------:R-:W-:-:S07]  /*0d80*/  IMAD R5, R6, R0, R5 ;  /* 0x0000000006057224 */ /* 0x000fce00078e0205 */
.L_x_28:
[----:B------:R0:W1:Y:S01]  /*0d90*/  LDS.U16 R9, [R7] ;  /* 0x0000000007097984 */ /* 0x0000620000000400 */
[----:B------:R-:W-:-:S05]  /*0da0*/  VIADD R4, R4, 0x1 ;  /* 0x0000000104047836 */ /* 0x000fca0000000000 */
[----:B------:R-:W-:Y:S01]  /*0db0*/  ISETP.NE.AND P0, PT, R4, RZ, PT ;  /* 0x000000ff0400720c */ /* 0x000fe20003f05270 */
[C---:B0-----:R-:W-:Y:S01]  /*0dc0*/  IMAD R7, R0.reuse, 0x2, R7 ;  /* 0x0000000200077824 */ /* 0x041fe200078e0207 */
[----:B-1----:R0:W-:Y:S02]  /*0dd0*/  STG.E.U16 desc[UR8][R2.64], R9 ;  /* 0x0000000902007986 */ /* 0x0021e4000c101508 */
[----:B0-----:R-:W-:-:S09]  /*0de0*/  IMAD.WIDE.U32 R2, R0, 0x2, R2 ;  /* 0x0000000200027825 */ /* 0x001fd200078e0002 */
[----:B------:R-:W-:Y:S05]  /*0df0*/  @P0 BRA `(.L_x_28) ;  /* 0xfffffffc00e40947 */ /* 0x000fea000383ffff */
.L_x_27:
[----:B------:R-:W-:Y:S05]  /*0e00*/  BSYNC.RECONVERGENT B0 ;  /* 0x0000000000007941 */ /* 0x000fea0003800200 */
.L_x_26:
[----:B------:R-:W-:Y:S05]  /*0e10*/  @!P1 EXIT ;  /* 0x000000000000994d */ /* 0x000fea0003800000 */
[----:B------:R-:W0:Y:S01]  /*0e20*/  LDC.64 R2, c[0x0][0x390] ;  /* 0x0000e400ff027b82 */ /* 0x000e220000000a00 */
[C---:B------:R-:W-:Y:S01]  /*0e30*/  LEA R15, R0.reuse, R5, 0x1 ;  /* 0x00000005000f7211 */ /* 0x040fe200078e08ff */
[----:B------:R-:W-:Y:S01]  /*0e40*/  IMAD R17, R0, 0x3, R5 ;  /* 0x0000000300117824 */ /* 0x000fe200078e0205 */
[C---:B------:R-:W-:Y:S01]  /*0e50*/  LEA R21, R5.reuse, UR4, 0x1 ;  /* 0x0000000405157c11 */ /* 0x040fe2000f8e08ff */
[----:B------:R-:W-:-:S07]  /*0e60*/  IMAD.IADD R19, R5, 0x1, R0 ;  /* 0x0000000105137824 */ /* 0x000fce00078e0200 */
.L_x_29:
[C-C-:B------:R-:W-:Y:S01]  /*0e70*/  IMAD R4, R0.reuse, 0x2, R21.reuse ;  /* 0x0000000200047824 */ /* 0x140fe200078e0215 */
[C---:B------:R-:W-:Y:S01]  /*0e80*/  LEA R14, R0.reuse, R21, 0x2 ;  /* 0x00000015000e7211 */ /* 0x040fe200078e10ff */
[C---:B------:R-:W-:Y:S01]  /*0e90*/  IMAD R16, R0.reuse, 0x6, R21 ;  /* 0x0000000600107824 */ /* 0x040fe200078e0215 */
[----:B-1----:R1:W2:Y:S01]  /*0ea0*/  LDS.U16 R23, [R21] ;  /* 0x0000000015177984 */ /* 0x0022a20000000400 */
[----:B0-----:R-:W-:Y:S01]  /*0eb0*/  IMAD.WIDE.U32 R6, R5, 0x2, R2 ;  /* 0x0000000205067825 */ /* 0x001fe200078e0002 */
[C---:B------:R-:W-:Y:S02]  /*0ec0*/  IADD3 R5, PT, PT, R0.reuse, R5, R0 ;  /* 0x0000000500057210 */ /* 0x040fe40007ffe000 */
[----:B------:R-:W0:Y:S01]  /*0ed0*/  LDS.U16 R25, [R4] ;  /* 0x0000000004197984 */ /* 0x000e220000000400 */
[----:B------:R-:W-:Y:S01]  /*0ee0*/  IMAD.WIDE.U32 R8, R19, 0x2, R2 ;  /* 0x0000000213087825 */ /* 0x000fe200078e0002 */
[----:B------:R-:W-:Y:S02]  /*0ef0*/  IADD3 R5, PT, PT, R0, R5, R0 ;  /* 0x0000000500057210 */ /* 0x000fe40007ffe000 */
[----:B------:R-:W3:Y:S01]  /*0f00*/  LDS.U16 R27, [R14] ;  /* 0x000000000e1b7984 */ /* 0x000ee20000000400 */
[----:B------:R-:W-:Y:S01]  /*0f10*/  IMAD.WIDE.U32 R10, R15, 0x2, R2 ;  /* 0x000000020f0a7825 */ /* 0x000fe200078e0002 */
[----:B------:R-:W-:-:S02]  /*0f20*/  ISETP.GE.U32.AND P0, PT, R5, 0x80, PT ;  /* 0x000000800500780c */ /* 0x000fc40003f06070 */
[----:B------:R-:W4:Y:S01]  /*0f30*/  LDS.U16 R29, [R16] ;  /* 0x00000000101d7984 */ /* 0x000f220000000400 */
[----:B------:R-:W-:Y:S01]  /*0f40*/  IMAD.WIDE.U32 R12, R17, 0x2, R2 ;  /* 0x00000002110c7825 */ /* 0x000fe200078e0002 */
[----:B------:R-:W-:-:S03]  /*0f50*/  LEA R19, R0, R19, 0x2 ;  /* 0x0000001300137211 */ /* 0x000fc600078e10ff */
[C---:B------:R-:W-:Y:S02]  /*0f60*/  IMAD R15, R0.reuse, 0x4, R15 ;  /* 0x00000004000f7824 */ /* 0x040fe400078e020f */
[C---:B------:R-:W-:Y:S02]  /*0f70*/  IMAD R17, R0.reuse, 0x4, R17 ;  /* 0x0000000400117824 */ /* 0x040fe400078e0211 */
[----:B-1----:R-:W-:Y:S01]  /*0f80*/  IMAD R21, R0, 0x8, R21 ;  /* 0x0000000800157824 */ /* 0x002fe200078e0215 */
[----:B--2---:R1:W-:Y:S04]  /*0f90*/  STG.E.U16 desc[UR8][R6.64], R23 ;  /* 0x0000001706007986 */ /* 0x0043e8000c101508 */
[----:B0-----:R1:W-:Y:S04]  /*0fa0*/  STG.E.U16 desc[UR8][R8.64], R25 ;  /* 0x0000001908007986 */ /* 0x0013e8000c101508 */
[----:B---3--:R1:W-:Y:S04]  /*0fb0*/  STG.E.U16 desc[UR8][R10.64], R27 ;  /* 0x0000001b0a007986 */ /* 0x0083e8000c101508 */
[----:B----4-:R1:W-:Y:S01]  /*0fc0*/  STG.E.U16 desc[UR8][R12.64], R29 ;  /* 0x0000001d0c007986 */ /* 0x0103e2000c101508 */
[----:B------:R-:W-:Y:S05]  /*0fd0*/  @!P0 BRA `(.L_x_29) ;  /* 0xfffffffc00a48947 */ /* 0x000fea000383ffff */
[----:B------:R-:W-:Y:S05]  /*0fe0*/  EXIT ;  /* 0x000000000000794d */ /* 0x000fea0003800000 */
.L_x_30:
        /* <DEDUP_REMOVED lines=9> */
.L_x_34:


//--------------------- .nv.global.init           --------------------------
	.section	.nv.global.init,"aw",@progbits
.nv.global.init:
	.type		$str,@object
	.size		$str,(.L_0 - $str)
$str:
        /*0000*/ 	.byte	0x25, 0x66, 0x0a, 0x00
.L_0:


//--------------------- .nv.shared.reserved.0     --------------------------
	.section	.nv.shared.reserved.0,"aw",@nobits
	.weak		__nv_reservedSMEM_offset_0_alias
	.size		__nv_reservedSMEM_offset_0_alias, 0, 64
	.other		__nv_reservedSMEM_offset_0_alias,@"STO_CUDA_RESERVED_SHARED STV_DEFAULT"
__nv_reservedSMEM_offset_0_alias:
	.zero		0
	.zero		64


//--------------------- .nv.shared._Z6kernelPK13__nv_bfloat16S1_PS_ --------------------------
	.section	.nv.shared._Z6kernelPK13__nv_bfloat16S1_PS_,"aw",@nobits
	.sectionflags	@""
	.align	2
.nv.shared._Z6kernelPK13__nv_bfloat16S1_PS_:
	.zero		2048


//--------------------- .nv.constant0._Z16init_data_kernelP13__nv_bfloat16i --------------------------
	.section	.nv.constant0._Z16init_data_kernelP13__nv_bfloat16i,"a",@progbits
	.sectionflags	@""
	.align	4
.nv.constant0._Z16init_data_kernelP13__nv_bfloat16i:
	.zero		908


//--------------------- .nv.constant0._Z17run_baseline_gemmPK13__nv_bfloat16S1_S1_ --------------------------
	.section	.nv.constant0._Z17run_baseline_gemmPK13__nv_bfloat16S1_S1_,"a",@progbits
	.sectionflags	@""
	.align	4
.nv.constant0._Z17run_baseline_gemmPK13__nv_bfloat16S1_S1_:
	.zero		920


//--------------------- .nv.constant0._Z6kernelPK13__nv_bfloat16S1_PS_ --------------------------
	.section	.nv.constant0._Z6kernelPK13__nv_bfloat16S1_PS_,"a",@progbits
	.sectionflags	@""
	.align	4
.nv.constant0._Z6kernelPK13__nv_bfloat16S1_PS_:
	.zero		920


//--------------------- SYMBOLS --------------------------

	.type		.nv.reservedSmem.offset0,@object
	.size		.nv.reservedSmem.offset0,0x4
	.type		.nv.reservedSmem.cap,@object
	.size		.nv.reservedSmem.cap,0x4
	.type		vprintf,@function
